//
// Generated by NVIDIA NVVM Compiler
//
// Compiler Build ID: CL-36424714
// Cuda compilation tools, release 13.0, V13.0.88
// Based on NVVM 20.0.0
//

.version 9.0
.target sm_100
.address_size 64

	// .globl	_Z28cudaTransientFstatRectWindowPfjjjjjjjjS_

.visible .entry _Z28cudaTransientFstatRectWindowPfjjjjjjjjS_(
	.param .u64 .ptr .align 1 _Z28cudaTransientFstatRectWindowPfjjjjjjjjS__param_0,
	.param .u32 _Z28cudaTransientFstatRectWindowPfjjjjjjjjS__param_1,
	.param .u32 _Z28cudaTransientFstatRectWindowPfjjjjjjjjS__param_2,
	.param .u32 _Z28cudaTransientFstatRectWindowPfjjjjjjjjS__param_3,
	.param .u32 _Z28cudaTransientFstatRectWindowPfjjjjjjjjS__param_4,
	.param .u32 _Z28cudaTransientFstatRectWindowPfjjjjjjjjS__param_5,
	.param .u32 _Z28cudaTransientFstatRectWindowPfjjjjjjjjS__param_6,
	.param .u32 _Z28cudaTransientFstatRectWindowPfjjjjjjjjS__param_7,
	.param .u32 _Z28cudaTransientFstatRectWindowPfjjjjjjjjS__param_8,
	.param .u64 .ptr .align 1 _Z28cudaTransientFstatRectWindowPfjjjjjjjjS__param_9
)
{
	.reg .pred 	%p<16>;
	.reg .b32 	%r<111>;
	.reg .b32 	%f<240>;
	.reg .b64 	%rd<105>;
	.reg .b64 	%fd<13>;

	ld.param.u64 	%rd4, [_Z28cudaTransientFstatRectWindowPfjjjjjjjjS__param_0];
	ld.param.u32 	%r27, [_Z28cudaTransientFstatRectWindowPfjjjjjjjjS__param_1];
	ld.param.u32 	%r28, [_Z28cudaTransientFstatRectWindowPfjjjjjjjjS__param_2];
	ld.param.u32 	%r32, [_Z28cudaTransientFstatRectWindowPfjjjjjjjjS__param_3];
	ld.param.u32 	%r33, [_Z28cudaTransientFstatRectWindowPfjjjjjjjjS__param_4];
	ld.param.u32 	%r34, [_Z28cudaTransientFstatRectWindowPfjjjjjjjjS__param_5];
	ld.param.u32 	%r29, [_Z28cudaTransientFstatRectWindowPfjjjjjjjjS__param_6];
	ld.param.u32 	%r30, [_Z28cudaTransientFstatRectWindowPfjjjjjjjjS__param_7];
	ld.param.u32 	%r31, [_Z28cudaTransientFstatRectWindowPfjjjjjjjjS__param_8];
	ld.param.u64 	%rd3, [_Z28cudaTransientFstatRectWindowPfjjjjjjjjS__param_9];
	cvta.to.global.u64 	%rd1, %rd4;
	mov.u32 	%r35, %ntid.x;
	mov.u32 	%r36, %ctaid.x;
	mov.u32 	%r37, %tid.x;
	mad.lo.s32 	%r1, %r35, %r36, %r37;
	shr.u32 	%r38, %r28, 1;
	mad.lo.s32 	%r39, %r34, %r1, %r33;
	sub.s32 	%r40, %r38, %r32;
	add.s32 	%r2, %r40, %r39;
	add.s32 	%r3, %r27, -1;
	setp.eq.s32 	%p1, %r31, 0;
	@%p1 bra 	$L__BB0_18;
	div.u32 	%r42, %r2, %r28;
	max.s32 	%r43, %r42, 0;
	add.s32 	%r4, %r2, %r29;
	mul.lo.s32 	%r5, %r31, %r1;
	setp.lt.u32 	%p2, %r43, %r27;
	selp.b32 	%r109, %r43, %r3, %p2;
	cvta.to.global.u64 	%rd2, %rd3;
	mov.f32 	%f231, 0f00000000;
	mov.b32 	%r102, 0;
	mov.f32 	%f230, %f231;
	mov.f32 	%f229, %f231;
	mov.f32 	%f228, %f231;
	mov.f32 	%f227, %f231;
	mov.f32 	%f226, %f231;
	mov.f32 	%f225, %f231;
$L__BB0_2:
	setp.ge.u32 	%p3, %r1, %r31;
	@%p3 bra 	$L__BB0_17;
	mad.lo.s32 	%r44, %r102, %r30, %r4;
	div.u32 	%r45, %r44, %r28;
	add.s32 	%r46, %r45, -1;
	max.s32 	%r47, %r46, 0;
	setp.lt.u32 	%p4, %r47, %r27;
	selp.b32 	%r9, %r47, %r3, %p4;
	setp.gt.u32 	%p5, %r109, %r9;
	@%p5 bra 	$L__BB0_12;
	add.s32 	%r10, %r9, 1;
	add.s32 	%r48, %r109, 1;
	max.u32 	%r49, %r10, %r48;
	sub.s32 	%r11, %r49, %r109;
	and.b32  	%r12, %r11, 3;
	sub.s32 	%r50, %r109, %r49;
	setp.gt.u32 	%p6, %r50, -4;
	mov.u32 	%r107, %r109;
	@%p6 bra 	$L__BB0_7;
	mad.lo.s32 	%r105, %r109, 7, 13;
	and.b32  	%r51, %r11, -4;
	neg.s32 	%r104, %r51;
	mov.u32 	%r107, %r109;
$L__BB0_6:
	.pragma "nounroll";
	add.s32 	%r52, %r105, -13;
	mul.wide.u32 	%rd5, %r52, 4;
	add.s64 	%rd6, %rd1, %rd5;
	ld.global.f32 	%f86, [%rd6];
	add.f32 	%f87, %f225, %f86;
	add.s32 	%r53, %r105, -12;
	mul.wide.u32 	%rd7, %r53, 4;
	add.s64 	%rd8, %rd1, %rd7;
	ld.global.f32 	%f88, [%rd8];
	add.f32 	%f89, %f226, %f88;
	add.s32 	%r54, %r105, -11;
	mul.wide.u32 	%rd9, %r54, 4;
	add.s64 	%rd10, %rd1, %rd9;
	ld.global.f32 	%f90, [%rd10];
	add.f32 	%f91, %f227, %f90;
	add.s32 	%r55, %r105, -10;
	mul.wide.u32 	%rd11, %r55, 4;
	add.s64 	%rd12, %rd1, %rd11;
	ld.global.f32 	%f92, [%rd12];
	add.f32 	%f93, %f228, %f92;
	add.s32 	%r56, %r105, -9;
	mul.wide.u32 	%rd13, %r56, 4;
	add.s64 	%rd14, %rd1, %rd13;
	ld.global.f32 	%f94, [%rd14];
	add.f32 	%f95, %f229, %f94;
	add.s32 	%r57, %r105, -8;
	mul.wide.u32 	%rd15, %r57, 4;
	add.s64 	%rd16, %rd1, %rd15;
	ld.global.f32 	%f96, [%rd16];
	add.f32 	%f97, %f230, %f96;
	add.s32 	%r58, %r105, -7;
	mul.wide.u32 	%rd17, %r58, 4;
	add.s64 	%rd18, %rd1, %rd17;
	ld.global.f32 	%f98, [%rd18];
	add.f32 	%f99, %f231, %f98;
	add.s32 	%r59, %r105, -6;
	mul.wide.u32 	%rd19, %r59, 4;
	add.s64 	%rd20, %rd1, %rd19;
	ld.global.f32 	%f100, [%rd20];
	add.f32 	%f101, %f87, %f100;
	add.s32 	%r60, %r105, -5;
	mul.wide.u32 	%rd21, %r60, 4;
	add.s64 	%rd22, %rd1, %rd21;
	ld.global.f32 	%f102, [%rd22];
	add.f32 	%f103, %f89, %f102;
	add.s32 	%r61, %r105, -4;
	mul.wide.u32 	%rd23, %r61, 4;
	add.s64 	%rd24, %rd1, %rd23;
	ld.global.f32 	%f104, [%rd24];
	add.f32 	%f105, %f91, %f104;
	add.s32 	%r62, %r105, -3;
	mul.wide.u32 	%rd25, %r62, 4;
	add.s64 	%rd26, %rd1, %rd25;
	ld.global.f32 	%f106, [%rd26];
	add.f32 	%f107, %f93, %f106;
	add.s32 	%r63, %r105, -2;
	mul.wide.u32 	%rd27, %r63, 4;
	add.s64 	%rd28, %rd1, %rd27;
	ld.global.f32 	%f108, [%rd28];
	add.f32 	%f109, %f95, %f108;
	add.s32 	%r64, %r105, -1;
	mul.wide.u32 	%rd29, %r64, 4;
	add.s64 	%rd30, %rd1, %rd29;
	ld.global.f32 	%f110, [%rd30];
	add.f32 	%f111, %f97, %f110;
	add.s32 	%r65, %r105, 14;
	mul.wide.u32 	%rd31, %r105, 4;
	add.s64 	%rd32, %rd1, %rd31;
	ld.global.f32 	%f112, [%rd32];
	add.f32 	%f113, %f99, %f112;
	add.s32 	%r66, %r105, 1;
	mul.wide.u32 	%rd33, %r66, 4;
	add.s64 	%rd34, %rd1, %rd33;
	ld.global.f32 	%f114, [%rd34];
	add.f32 	%f115, %f101, %f114;
	add.s32 	%r67, %r105, 2;
	mul.wide.u32 	%rd35, %r67, 4;
	add.s64 	%rd36, %rd1, %rd35;
	ld.global.f32 	%f116, [%rd36];
	add.f32 	%f117, %f103, %f116;
	add.s32 	%r68, %r105, 3;
	mul.wide.u32 	%rd37, %r68, 4;
	add.s64 	%rd38, %rd1, %rd37;
	ld.global.f32 	%f118, [%rd38];
	add.f32 	%f119, %f105, %f118;
	add.s32 	%r69, %r105, 4;
	mul.wide.u32 	%rd39, %r69, 4;
	add.s64 	%rd40, %rd1, %rd39;
	ld.global.f32 	%f120, [%rd40];
	add.f32 	%f121, %f107, %f120;
	add.s32 	%r70, %r105, 5;
	mul.wide.u32 	%rd41, %r70, 4;
	add.s64 	%rd42, %rd1, %rd41;
	ld.global.f32 	%f122, [%rd42];
	add.f32 	%f123, %f109, %f122;
	add.s32 	%r71, %r105, 6;
	mul.wide.u32 	%rd43, %r71, 4;
	add.s64 	%rd44, %rd1, %rd43;
	ld.global.f32 	%f124, [%rd44];
	add.f32 	%f125, %f111, %f124;
	add.s32 	%r72, %r105, 7;
	mul.wide.u32 	%rd45, %r72, 4;
	add.s64 	%rd46, %rd1, %rd45;
	ld.global.f32 	%f126, [%rd46];
	add.f32 	%f127, %f113, %f126;
	add.s32 	%r73, %r105, 8;
	mul.wide.u32 	%rd47, %r73, 4;
	add.s64 	%rd48, %rd1, %rd47;
	ld.global.f32 	%f128, [%rd48];
	add.f32 	%f225, %f115, %f128;
	add.s32 	%r74, %r105, 9;
	mul.wide.u32 	%rd49, %r74, 4;
	add.s64 	%rd50, %rd1, %rd49;
	ld.global.f32 	%f129, [%rd50];
	add.f32 	%f226, %f117, %f129;
	add.s32 	%r75, %r105, 10;
	mul.wide.u32 	%rd51, %r75, 4;
	add.s64 	%rd52, %rd1, %rd51;
	ld.global.f32 	%f130, [%rd52];
	add.f32 	%f227, %f119, %f130;
	add.s32 	%r76, %r105, 11;
	mul.wide.u32 	%rd53, %r76, 4;
	add.s64 	%rd54, %rd1, %rd53;
	ld.global.f32 	%f131, [%rd54];
	add.f32 	%f228, %f121, %f131;
	add.s32 	%r77, %r105, 12;
	mul.wide.u32 	%rd55, %r77, 4;
	add.s64 	%rd56, %rd1, %rd55;
	ld.global.f32 	%f132, [%rd56];
	add.f32 	%f229, %f123, %f132;
	add.s32 	%r78, %r105, 13;
	mul.wide.u32 	%rd57, %r78, 4;
	add.s64 	%rd58, %rd1, %rd57;
	ld.global.f32 	%f133, [%rd58];
	add.f32 	%f230, %f125, %f133;
	mul.wide.u32 	%rd59, %r65, 4;
	add.s64 	%rd60, %rd1, %rd59;
	ld.global.f32 	%f134, [%rd60];
	add.f32 	%f231, %f127, %f134;
	add.s32 	%r107, %r107, 4;
	add.s32 	%r105, %r105, 28;
	add.s32 	%r104, %r104, 4;
	setp.ne.s32 	%p7, %r104, 0;
	@%p7 bra 	$L__BB0_6;
$L__BB0_7:
	setp.eq.s32 	%p8, %r12, 0;
	mov.u32 	%r109, %r10;
	@%p8 bra 	$L__BB0_12;
	setp.eq.s32 	%p9, %r12, 1;
	@%p9 bra 	$L__BB0_10;
	mul.lo.s32 	%r79, %r107, 7;
	mul.wide.u32 	%rd61, %r79, 4;
	add.s64 	%rd62, %rd1, %rd61;
	ld.global.f32 	%f136, [%rd62];
	add.f32 	%f137, %f225, %f136;
	add.s32 	%r80, %r79, 1;
	mul.wide.u32 	%rd63, %r80, 4;
	add.s64 	%rd64, %rd1, %rd63;
	ld.global.f32 	%f138, [%rd64];
	add.f32 	%f139, %f226, %f138;
	add.s32 	%r81, %r79, 2;
	mul.wide.u32 	%rd65, %r81, 4;
	add.s64 	%rd66, %rd1, %rd65;
	ld.global.f32 	%f140, [%rd66];
	add.f32 	%f141, %f227, %f140;
	add.s32 	%r82, %r79, 3;
	mul.wide.u32 	%rd67, %r82, 4;
	add.s64 	%rd68, %rd1, %rd67;
	ld.global.f32 	%f142, [%rd68];
	add.f32 	%f143, %f228, %f142;
	add.s32 	%r83, %r79, 4;
	mul.wide.u32 	%rd69, %r83, 4;
	add.s64 	%rd70, %rd1, %rd69;
	ld.global.f32 	%f144, [%rd70];
	add.f32 	%f145, %f229, %f144;
	add.s32 	%r84, %r79, 5;
	mul.wide.u32 	%rd71, %r84, 4;
	add.s64 	%rd72, %rd1, %rd71;
	ld.global.f32 	%f146, [%rd72];
	add.f32 	%f147, %f230, %f146;
	add.s32 	%r85, %r79, 6;
	mul.wide.u32 	%rd73, %r85, 4;
	add.s64 	%rd74, %rd1, %rd73;
	ld.global.f32 	%f148, [%rd74];
	add.f32 	%f149, %f231, %f148;
	add.s32 	%r86, %r79, 7;
	mul.wide.u32 	%rd75, %r86, 4;
	add.s64 	%rd76, %rd1, %rd75;
	ld.global.f32 	%f150, [%rd76];
	add.f32 	%f225, %f137, %f150;
	add.s32 	%r87, %r79, 8;
	mul.wide.u32 	%rd77, %r87, 4;
	add.s64 	%rd78, %rd1, %rd77;
	ld.global.f32 	%f151, [%rd78];
	add.f32 	%f226, %f139, %f151;
	add.s32 	%r88, %r79, 9;
	mul.wide.u32 	%rd79, %r88, 4;
	add.s64 	%rd80, %rd1, %rd79;
	ld.global.f32 	%f152, [%rd80];
	add.f32 	%f227, %f141, %f152;
	add.s32 	%r89, %r79, 10;
	mul.wide.u32 	%rd81, %r89, 4;
	add.s64 	%rd82, %rd1, %rd81;
	ld.global.f32 	%f153, [%rd82];
	add.f32 	%f228, %f143, %f153;
	add.s32 	%r90, %r79, 11;
	mul.wide.u32 	%rd83, %r90, 4;
	add.s64 	%rd84, %rd1, %rd83;
	ld.global.f32 	%f154, [%rd84];
	add.f32 	%f229, %f145, %f154;
	add.s32 	%r91, %r79, 12;
	mul.wide.u32 	%rd85, %r91, 4;
	add.s64 	%rd86, %rd1, %rd85;
	ld.global.f32 	%f155, [%rd86];
	add.f32 	%f230, %f147, %f155;
	add.s32 	%r92, %r79, 13;
	mul.wide.u32 	%rd87, %r92, 4;
	add.s64 	%rd88, %rd1, %rd87;
	ld.global.f32 	%f156, [%rd88];
	add.f32 	%f231, %f149, %f156;
	mad.lo.s32 	%r107, %r107, -6, %r81;
$L__BB0_10:
	and.b32  	%r93, %r11, 1;
	setp.eq.b32 	%p10, %r93, 1;
	not.pred 	%p11, %p10;
	mov.u32 	%r109, %r10;
	@%p11 bra 	$L__BB0_12;
	mul.lo.s32 	%r94, %r107, 7;
	mul.wide.u32 	%rd89, %r94, 4;
	add.s64 	%rd90, %rd1, %rd89;
	ld.global.f32 	%f157, [%rd90];
	add.f32 	%f225, %f225, %f157;
	add.s32 	%r95, %r94, 1;
	mul.wide.u32 	%rd91, %r95, 4;
	add.s64 	%rd92, %rd1, %rd91;
	ld.global.f32 	%f158, [%rd92];
	add.f32 	%f226, %f226, %f158;
	add.s32 	%r96, %r94, 2;
	mul.wide.u32 	%rd93, %r96, 4;
	add.s64 	%rd94, %rd1, %rd93;
	ld.global.f32 	%f159, [%rd94];
	add.f32 	%f227, %f227, %f159;
	add.s32 	%r97, %r94, 3;
	mul.wide.u32 	%rd95, %r97, 4;
	add.s64 	%rd96, %rd1, %rd95;
	ld.global.f32 	%f160, [%rd96];
	add.f32 	%f228, %f228, %f160;
	add.s32 	%r98, %r94, 4;
	mul.wide.u32 	%rd97, %r98, 4;
	add.s64 	%rd98, %rd1, %rd97;
	ld.global.f32 	%f161, [%rd98];
	add.f32 	%f229, %f229, %f161;
	add.s32 	%r99, %r94, 5;
	mul.wide.u32 	%rd99, %r99, 4;
	add.s64 	%rd100, %rd1, %rd99;
	ld.global.f32 	%f162, [%rd100];
	add.f32 	%f230, %f230, %f162;
	add.s32 	%r100, %r94, 6;
	mul.wide.u32 	%rd101, %r100, 4;
	add.s64 	%rd102, %rd1, %rd101;
	ld.global.f32 	%f163, [%rd102];
	add.f32 	%f231, %f231, %f163;
	mov.u32 	%r109, %r10;
$L__BB0_12:
	add.f32 	%f71, %f225, %f226;
	sub.f32 	%f165, %f225, %f226;
	mul.f32 	%f166, %f165, %f165;
	cvt.f64.f32 	%fd2, %f166;
	cvt.f64.f32 	%fd1, %f227;
	mul.f64 	%fd3, %fd1, 0d4010000000000000;
	fma.rn.f64 	%fd4, %fd3, %fd1, %fd2;
	sqrt.rn.f64 	%fd5, %fd4;
	cvt.rn.f32.f64 	%f72, %fd5;
	sub.f32 	%f73, %f71, %f72;
	setp.leu.f32 	%p12, %f73, 0f00000000;
	mov.f32 	%f232, 0f40000000;
	@%p12 bra 	$L__BB0_16;
	add.f32 	%f168, %f71, %f72;
	div.rn.f32 	%f169, %f168, %f73;
	setp.geu.f32 	%p13, %f169, 0f461C4000;
	@%p13 bra 	$L__BB0_16;
	mul.f32 	%f171, %f225, %f226;
	mul.f32 	%f172, %f227, %f227;
	sub.f32 	%f173, %f171, %f172;
	rcp.rn.f32 	%f74, %f173;
	setp.leu.f32 	%p14, %f74, 0f00000000;
	@%p14 bra 	$L__BB0_16;
	cvt.f64.f32 	%fd6, %f74;
	mul.f32 	%f174, %f229, %f229;
	fma.rn.f32 	%f175, %f228, %f228, %f174;
	mul.f32 	%f176, %f231, %f231;
	fma.rn.f32 	%f177, %f230, %f230, %f176;
	mul.f32 	%f178, %f225, %f177;
	fma.rn.f32 	%f179, %f226, %f175, %f178;
	cvt.f64.f32 	%fd7, %f179;
	add.f64 	%fd8, %fd1, %fd1;
	mul.f32 	%f180, %f229, %f231;
	fma.rn.f32 	%f181, %f228, %f230, %f180;
	cvt.f64.f32 	%fd9, %f181;
	mul.f64 	%fd10, %fd8, %fd9;
	sub.f64 	%fd11, %fd7, %fd10;
	mul.f64 	%fd12, %fd11, %fd6;
	cvt.rn.f32.f64 	%f232, %fd12;
$L__BB0_16:
	add.s32 	%r101, %r102, %r5;
	mul.wide.u32 	%rd103, %r101, 4;
	add.s64 	%rd104, %rd2, %rd103;
	st.global.f32 	[%rd104], %f232;
$L__BB0_17:
	add.s32 	%r102, %r102, 1;
	setp.ne.s32 	%p15, %r102, %r31;
	@%p15 bra 	$L__BB0_2;
$L__BB0_18:
	ret;

}


// ===== COMPILED SASS (sm_100) =====

	.target	sm_100

	.elftype	@"ET_EXEC"


//--------------------- .note.nv.tkinfo           --------------------------
	.section	.note.nv.tkinfo,"",@"SHT_NOTE"
	.sectionflags	@"SHF_NOTE_NV_TKINFO"
	.tkinfo
        /*0018*/ 	.word	0x00000002
        /*0030*/ 	.string	""
        /*0030*/ 	.string	"ptxas"
        /*0030*/ 	.string	"Cuda compilation tools, release 13.0, V13.0.88"
        /*0030*/ 	.string	"Build cuda_13.0.r13.0/compiler.36424714_0"
        /*0030*/ 	.string	"-arch sm_100 -m 64 "



//--------------------- .note.nv.cuinfo           --------------------------
	.section	.note.nv.cuinfo,"",@"SHT_NOTE"
	.sectionflags	@"SHF_NOTE_NV_CUINFO"
        /*0018*/ 	.short	0x0002
        /*001a*/ 	.short	0x0064
        /*001c*/ 	.short	0x0082
	.zero		2


//--------------------- .nv.info                  --------------------------
	.section	.nv.info,"",@"SHT_CUDA_INFO"
	.align	4


	//----- nvinfo : EIATTR_REGCOUNT
	.align		4
        /*0000*/ 	.byte	0x04, 0x2f
        /*0002*/ 	.short	(.L_1 - .L_0)
	.align		4
.L_0:
        /*0004*/ 	.word	index@(_Z28cudaTransientFstatRectWindowPfjjjjjjjjS_)
        /*0008*/ 	.word	0x00000022


	//----- nvinfo : EIATTR_FRAME_SIZE
	.align		4
.L_1:
        /*000c*/ 	.byte	0x04, 0x11
        /*000e*/ 	.short	(.L_3 - .L_2)
	.align		4
.L_2:
        /*0010*/ 	.word	index@($__internal_2_$__cuda_sm3x_div_rn_noftz_f32_slowpath)
        /*0014*/ 	.word	0x00000000


	//----- nvinfo : EIATTR_FRAME_SIZE
	.align		4
.L_3:
        /*0018*/ 	.byte	0x04, 0x11
        /*001a*/ 	.short	(.L_5 - .L_4)
	.align		4
.L_4:
        /*001c*/ 	.word	index@($__internal_1_$__cuda_sm20_rcp_rn_f32_slowpath)
        /*0020*/ 	.word	0x00000000


	//----- nvinfo : EIATTR_FRAME_SIZE
	.align		4
.L_5:
        /*0024*/ 	.byte	0x04, 0x11
        /*0026*/ 	.short	(.L_7 - .L_6)
	.align		4
.L_6:
        /*0028*/ 	.word	index@($__internal_0_$__cuda_sm20_dsqrt_rn_f64_mediumpath_v1)
        /*002c*/ 	.word	0x00000000


	//----- nvinfo : EIATTR_FRAME_SIZE
	.align		4
.L_7:
        /*0030*/ 	.byte	0x04, 0x11
        /*0032*/ 	.short	(.L_9 - .L_8)
	.align		4
.L_8:
        /*0034*/ 	.word	index@(_Z28cudaTransientFstatRectWindowPfjjjjjjjjS_)
        /*0038*/ 	.word	0x00000000


	//----- nvinfo : EIATTR_MIN_STACK_SIZE
	.align		4
.L_9:
        /*003c*/ 	.byte	0x04, 0x12
        /*003e*/ 	.short	(.L_11 - .L_10)
	.align		4
.L_10:
        /*0040*/ 	.word	index@(_Z28cudaTransientFstatRectWindowPfjjjjjjjjS_)
        /*0044*/ 	.word	0x00000000
.L_11:


//--------------------- .nv.compat                --------------------------
	.section	.nv.compat,"",@"SHT_CUDA_COMPAT_INFO"
	.align	4
        /*0000*/ 	.byte	0x02, 0x09, 0x00, 0x00, 0x02, 0x02, 0x01, 0x00, 0x02, 0x05, 0x05, 0x00, 0x03, 0x07, 0x01, 0x01
        /*0010*/ 	.byte	0x02, 0x03, 0x00, 0x00, 0x02, 0x06, 0x01, 0x00, 0x04, 0x0b, 0x08, 0x00, 0x01, 0x00, 0x00, 0x00
        /*0020*/ 	.byte	0x00, 0x00, 0x00, 0x00


//--------------------- .nv.info._Z28cudaTransientFstatRectWindowPfjjjjjjjjS_ --------------------------
	.section	.nv.info._Z28cudaTransientFstatRectWindowPfjjjjjjjjS_,"",@"SHT_CUDA_INFO"
	.sectionflags	@""
	.align	4


	//----- nvinfo : EIATTR_CUDA_API_VERSION
	.align		4
        /*0000*/ 	.byte	0x04, 0x37
        /*0002*/ 	.short	(.L_13 - .L_12)
.L_12:
        /*0004*/ 	.word	0x00000082


	//----- nvinfo : EIATTR_KPARAM_INFO
	.align		4
.L_13:
        /*0008*/ 	.byte	0x04, 0x17
        /*000a*/ 	.short	(.L_15 - .L_14)
.L_14:
        /*000c*/ 	.word	0x00000000
        /*0010*/ 	.short	0x0009
        /*0012*/ 	.short	0x0028
        /*0014*/ 	.byte	0x00, 0xf5, 0x21, 0x00


	//----- nvinfo : EIATTR_KPARAM_INFO
	.align		4
.L_15:
        /*0018*/ 	.byte	0x04, 0x17
        /*001a*/ 	.short	(.L_17 - .L_16)
.L_16:
        /*001c*/ 	.word	0x00000000
        /*0020*/ 	.short	0x0008
        /*0022*/ 	.short	0x0024
        /*0024*/ 	.byte	0x00, 0xf0, 0x11, 0x00


	//----- nvinfo : EIATTR_KPARAM_INFO
	.align		4
.L_17:
        /*0028*/ 	.byte	0x04, 0x17
        /*002a*/ 	.short	(.L_19 - .L_18)
.L_18:
        /*002c*/ 	.word	0x00000000
        /*0030*/ 	.short	0x0007
        /*0032*/ 	.short	0x0020
        /*0034*/ 	.byte	0x00, 0xf0, 0x11, 0x00


	//----- nvinfo : EIATTR_KPARAM_INFO
	.align		4
.L_19:
        /*0038*/ 	.byte	0x04, 0x17
        /*003a*/ 	.short	(.L_21 - .L_20)
.L_20:
        /*003c*/ 	.word	0x00000000
        /*0040*/ 	.short	0x0006
        /*0042*/ 	.short	0x001c
        /*0044*/ 	.byte	0x00, 0xf0, 0x11, 0x00


	//----- nvinfo : EIATTR_KPARAM_INFO
	.align		4
.L_21:
        /*0048*/ 	.byte	0x04, 0x17
        /*004a*/ 	.short	(.L_23 - .L_22)
.L_22:
        /*004c*/ 	.word	0x00000000
        /*0050*/ 	.short	0x0005
        /*0052*/ 	.short	0x0018
        /*0054*/ 	.byte	0x00, 0xf0, 0x11, 0x00


	//----- nvinfo : EIATTR_KPARAM_INFO
	.align		4
.L_23:
        /*0058*/ 	.byte	0x04, 0x17
        /*005a*/ 	.short	(.L_25 - .L_24)
.L_24:
        /*005c*/ 	.word	0x00000000
        /*0060*/ 	.short	0x0004
        /*0062*/ 	.short	0x0014
        /*0064*/ 	.byte	0x00, 0xf0, 0x11, 0x00


	//----- nvinfo : EIATTR_KPARAM_INFO
	.align		4
.L_25:
        /*0068*/ 	.byte	0x04, 0x17
        /*006a*/ 	.short	(.L_27 - .L_26)
.L_26:
        /*006c*/ 	.word	0x00000000
        /*0070*/ 	.short	0x0003
        /*0072*/ 	.short	0x0010
        /*0074*/ 	.byte	0x00, 0xf0, 0x11, 0x00


	//----- nvinfo : EIATTR_KPARAM_INFO
	.align		4
.L_27:
        /*0078*/ 	.byte	0x04, 0x17
        /*007a*/ 	.short	(.L_29 - .L_28)
.L_28:
        /*007c*/ 	.word	0x00000000
        /*0080*/ 	.short	0x0002
        /*0082*/ 	.short	0x000c
        /*0084*/ 	.byte	0x00, 0xf0, 0x11, 0x00


	//----- nvinfo : EIATTR_KPARAM_INFO
	.align		4
.L_29:
        /*0088*/ 	.byte	0x04, 0x17
        /*008a*/ 	.short	(.L_31 - .L_30)
.L_30:
        /*008c*/ 	.word	0x00000000
        /*0090*/ 	.short	0x0001
        /*0092*/ 	.short	0x0008
        /*0094*/ 	.byte	0x00, 0xf0, 0x11, 0x00


	//----- nvinfo : EIATTR_KPARAM_INFO
	.align		4
.L_31:
        /*0098*/ 	.byte	0x04, 0x17
        /*009a*/ 	.short	(.L_33 - .L_32)
.L_32:
        /*009c*/ 	.word	0x00000000
        /*00a0*/ 	.short	0x0000
        /*00a2*/ 	.short	0x0000
        /*00a4*/ 	.byte	0x00, 0xf5, 0x21, 0x00


	//----- nvinfo : EIATTR_SPARSE_MMA_MASK
	.align		4
.L_33:
        /*00a8*/ 	.byte	0x03, 0x50
        /*00aa*/ 	.short	0x0000


	//----- nvinfo : EIATTR_MAXREG_COUNT
	.align		4
        /*00ac*/ 	.byte	0x03, 0x1b
        /*00ae*/ 	.short	0x00ff


	//----- nvinfo : EIATTR_MERCURY_ISA_VERSION
	.align		4
        /*00b0*/ 	.byte	0x03, 0x5f
        /*00b2*/ 	.short	0x0101


	//----- nvinfo : EIATTR_VRC_CTA_INIT_COUNT
	.align		4
        /*00b4*/ 	.byte	0x02, 0x4a
	.zero		1
	.zero		1


	//----- nvinfo : EIATTR_EXIT_INSTR_OFFSETS
	.align		4
        /*00b8*/ 	.byte	0x04, 0x1c
        /*00ba*/ 	.short	(.L_35 - .L_34)


	//   ....[0]....
.L_34:
        /*00bc*/ 	.word	0x00000050


	//   ....[1]....
        /*00c0*/ 	.word	0x00001920


	//----- nvinfo : EIATTR_CRS_STACK_SIZE
	.align		4
.L_35:
        /*00c4*/ 	.byte	0x04, 0x1e
        /*00c6*/ 	.short	(.L_37 - .L_36)
.L_36:
        /*00c8*/ 	.word	0x00000000


	//----- nvinfo : EIATTR_CBANK_PARAM_SIZE
	.align		4
.L_37:
        /*00cc*/ 	.byte	0x03, 0x19
        /*00ce*/ 	.short	0x0030


	//----- nvinfo : EIATTR_PARAM_CBANK
	.align		4
        /*00d0*/ 	.byte	0x04, 0x0a
        /*00d2*/ 	.short	(.L_39 - .L_38)
	.align		4
.L_38:
        /*00d4*/ 	.word	index@(.nv.constant0._Z28cudaTransientFstatRectWindowPfjjjjjjjjS_)
        /*00d8*/ 	.short	0x0380
        /*00da*/ 	.short	0x0030


	//----- nvinfo : EIATTR_SW_WAR
	.align		4
.L_39:
        /*00dc*/ 	.byte	0x04, 0x36
        /*00de*/ 	.short	(.L_41 - .L_40)
.L_40:
        /*00e0*/ 	.word	0x00000008
.L_41:


//--------------------- .nv.callgraph             --------------------------
	.section	.nv.callgraph,"",@"SHT_CUDA_CALLGRAPH"
	.align	4
	.sectionentsize	8
	.align		4
        /*0000*/ 	.word	0x00000000
	.align		4
        /*0004*/ 	.word	0xffffffff
	.align		4
        /*0008*/ 	.word	0x00000000
	.align		4
        /*000c*/ 	.word	0xfffffffe
	.align		4
        /*0010*/ 	.word	0x00000000
	.align		4
        /*0014*/ 	.word	0xfffffffd
	.align		4
        /*0018*/ 	.word	0x00000000
	.align		4
        /*001c*/ 	.word	0xfffffffc


//--------------------- .text._Z28cudaTransientFstatRectWindowPfjjjjjjjjS_ --------------------------
	.section	.text._Z28cudaTransientFstatRectWindowPfjjjjjjjjS_,"ax",@progbits
	.align	128
        .global         _Z28cudaTransientFstatRectWindowPfjjjjjjjjS_
        .type           _Z28cudaTransientFstatRectWindowPfjjjjjjjjS_,@function
        .size           _Z28cudaTransientFstatRectWindowPfjjjjjjjjS_,(.L_x_41 - _Z28cudaTransientFstatRectWindowPfjjjjjjjjS_)
        .other          _Z28cudaTransientFstatRectWindowPfjjjjjjjjS_,@"STO_CUDA_ENTRY STV_DEFAULT"
_Z28cudaTransientFstatRectWindowPfjjjjjjjjS_:
.text._Z28cudaTransientFstatRectWindowPfjjjjjjjjS_:
[----:B------:R-:W-:Y:S01]  /*0000*/  LDC R1, c[0x0][0x37c] ;  /* 0x0000df00ff017b82 */ /* 0x000fe20000000800 */
[----:B------:R-:W0:Y:S07]  /*0010*/  LDCU UR4, c[0x0][0x3a4] ;  /* 0x00007480ff0477ac */ /* 0x000e2e0008000800 */
[----:B------:R-:W1:Y:S01]  /*0020*/  LDC.64 R2, c[0x0][0x388] ;  /* 0x0000e200ff027b82 */ /* 0x000e620000000a00 */
[----:B------:R-:W2:Y:S01]  /*0030*/  S2R R0, SR_CTAID.X ;  /* 0x0000000000007919 */ /* 0x000ea20000002500 */
[----:B0-----:R-:W-:-:S13]  /*0040*/  ISETP.NE.AND P0, PT, RZ, UR4, PT ;  /* 0x00000004ff007c0c */ /* 0x001fda000bf05270 */
[----:B------:R-:W-:Y:S05]  /*0050*/  @!P0 EXIT ;  /* 0x000000000000894d */ /* 0x000fea0003800000 */
[----:B-1----:R-:W0:Y:S01]  /*0060*/  I2F.U32.RP R6, R3 ;  /* 0x0000000300067306 */ /* 0x002e220000209000 */
[----:B------:R-:W2:Y:S01]  /*0070*/  S2R R7, SR_TID.X ;  /* 0x0000000000077919 */ /* 0x000ea20000002100 */
[----:B------:R-:W1:Y:S01]  /*0080*/  LDC.64 R8, c[0x0][0x390] ;  /* 0x0000e400ff087b82 */ /* 0x000e620000000a00 */
[----:B------:R-:W2:Y:S01]  /*0090*/  LDCU UR4, c[0x0][0x360] ;  /* 0x00006c00ff0477ac */ /* 0x000ea20008000800 */
[----:B------:R-:W-:Y:S02]  /*00a0*/  ISETP.NE.U32.AND P2, PT, R3, RZ, PT ;  /* 0x000000ff0300720c */ /* 0x000fe40003f45070 */
[----:B------:R-:W-:Y:S02]  /*00b0*/  CS2R R16, SRZ ;  /* 0x0000000000107805 */ /* 0x000fe4000001ff00 */
[----:B------:R-:W-:Y:S01]  /*00c0*/  MOV R22, RZ ;  /* 0x000000ff00167202 */ /* 0x000fe20000000f00 */
[----:B------:R-:W3:Y:S01]  /*00d0*/  LDCU UR5, c[0x0][0x398] ;  /* 0x00007300ff0577ac */ /* 0x000ee20008000800 */
[----:B------:R-:W-:-:S02]  /*00e0*/  CS2R R18, SRZ ;  /* 0x0000000000127805 */ /* 0x000fc4000001ff00 */
[----:B------:R-:W-:Y:S01]  /*00f0*/  MOV R20, RZ ;  /* 0x000000ff00147202 */ /* 0x000fe20000000f00 */
[----:B------:R-:W4:Y:S01]  /*0100*/  LDCU UR6, c[0x0][0x39c] ;  /* 0x00007380ff0677ac */ /* 0x000f220008000800 */
[----:B0-----:R-:W0:Y:S01]  /*0110*/  MUFU.RCP R6, R6 ;  /* 0x0000000600067308 */ /* 0x001e220000001000 */
[----:B-1----:R-:W-:Y:S01]  /*0120*/  IMAD.MOV R8, RZ, RZ, -R8 ;  /* 0x000000ffff087224 */ /* 0x002fe200078e0a08 */
[----:B0-----:R-:W-:Y:S01]  /*0130*/  IADD3 R4, PT, PT, R6, 0xffffffe, RZ ;  /* 0x0ffffffe06047810 */ /* 0x001fe20007ffe0ff */
[----:B--2---:R-:W-:-:S03]  /*0140*/  IMAD R0, R0, UR4, R7 ;  /* 0x0000000400007c24 */ /* 0x004fc6000f8e0207 */
[----:B------:R-:W-:Y:S02]  /*0150*/  LEA.HI R7, R3, R8, RZ, 0x1f ;  /* 0x0000000803077211 */ /* 0x000fe400078ff8ff */
[----:B------:R0:W1:Y:S01]  /*0160*/  F2I.FTZ.U32.TRUNC.NTZ R5, R4 ;  /* 0x0000000400057305 */ /* 0x000062000021f000 */
[----:B---3--:R-:W-:Y:S01]  /*0170*/  IMAD R6, R0, UR5, R9 ;  /* 0x0000000500067c24 */ /* 0x008fe2000f8e0209 */
[----:B------:R-:W2:Y:S03]  /*0180*/  LDCU.64 UR4, c[0x0][0x358] ;  /* 0x00006b00ff0477ac */ /* 0x000ea60008000a00 */
[----:B------:R-:W-:Y:S02]  /*0190*/  IMAD.IADD R8, R6, 0x1, R7 ;  /* 0x0000000106087824 */ /* 0x000fe400078e0207 */
[----:B------:R-:W-:Y:S02]  /*01a0*/  IMAD.MOV.U32 R6, RZ, RZ, RZ ;  /* 0x000000ffff067224 */ /* 0x000fe400078e00ff */
[----:B0-----:R-:W-:Y:S01]  /*01b0*/  HFMA2 R4, -RZ, RZ, 0, 0 ;  /* 0x00000000ff047431 */ /* 0x001fe200000001ff */
[----:B----4-:R-:W-:-:S02]  /*01c0*/  IADD3 R7, PT, PT, R8, UR6, RZ ;  /* 0x0000000608077c10 */ /* 0x010fc4000fffe0ff */
[----:B-1----:R-:W-:-:S05]  /*01d0*/  IADD3 R10, PT, PT, RZ, -R5, RZ ;  /* 0x80000005ff0a7210 */ /* 0x002fca0007ffe0ff */
[----:B------:R-:W-:-:S04]  /*01e0*/  IMAD R9, R10, R3, RZ ;  /* 0x000000030a097224 */ /* 0x000fc800078e02ff */
[----:B------:R-:W-:-:S06]  /*01f0*/  IMAD.HI.U32 R5, R5, R9, R4 ;  /* 0x0000000905057227 */ /* 0x000fcc00078e0004 */
[----:B------:R-:W-:-:S05]  /*0200*/  IMAD.HI.U32 R5, R5, R8, RZ ;  /* 0x0000000805057227 */ /* 0x000fca00078e00ff */
[----:B------:R-:W-:-:S05]  /*0210*/  IADD3 R4, PT, PT, -R5, RZ, RZ ;  /* 0x000000ff05047210 */ /* 0x000fca0007ffe1ff */
[----:B------:R-:W-:-:S05]  /*0220*/  IMAD R4, R3, R4, R8 ;  /* 0x0000000403047224 */ /* 0x000fca00078e0208 */
[----:B------:R-:W-:-:S13]  /*0230*/  ISETP.GE.U32.AND P0, PT, R4, R3, PT ;  /* 0x000000030400720c */ /* 0x000fda0003f06070 */
[----:B------:R-:W-:Y:S01]  /*0240*/  @P0 IMAD.IADD R4, R4, 0x1, -R3 ;  /* 0x0000000104040824 */ /* 0x000fe200078e0a03 */
[----:B------:R-:W-:-:S04]  /*0250*/  @P0 IADD3 R5, PT, PT, R5, 0x1, RZ ;  /* 0x0000000105050810 */ /* 0x000fc80007ffe0ff */
[----:B------:R-:W-:Y:S01]  /*0260*/  ISETP.GE.U32.AND P1, PT, R4, R3, PT ;  /* 0x000000030400720c */ /* 0x000fe20003f26070 */
[----:B------:R-:W-:-:S12]  /*0270*/  HFMA2 R4, -RZ, RZ, 0, 0 ;  /* 0x00000000ff047431 */ /* 0x000fd800000001ff */
[----:B------:R-:W-:Y:S02]  /*0280*/  @P1 IADD3 R5, PT, PT, R5, 0x1, RZ ;  /* 0x0000000105051810 */ /* 0x000fe40007ffe0ff */
[----:B------:R-:W-:-:S04]  /*0290*/  @!P2 LOP3.LUT R5, RZ, R3, RZ, 0x33, !PT ;  /* 0x00000003ff05a212 */ /* 0x000fc800078e33ff */
[----:B------:R-:W-:-:S04]  /*02a0*/  VIMNMX R5, PT, PT, RZ, R5, !PT ;  /* 0x00000005ff057248 */ /* 0x000fc80007fe0100 */
[----:B------:R-:W-:Y:S01]  /*02b0*/  ISETP.GE.U32.AND P0, PT, R5, R2, PT ;  /* 0x000000020500720c */ /* 0x000fe20003f06070 */
[----:B------:R-:W-:-:S05]  /*02c0*/  VIADD R2, R2, 0xffffffff ;  /* 0xffffffff02027836 */ /* 0x000fca0000000000 */
[----:B--2---:R-:W-:-:S07]  /*02d0*/  SEL R5, R5, R2, !P0 ;  /* 0x0000000205057207 */ /* 0x004fce0004000000 */
.L_x_18:
[----:B0-----:R-:W0:Y:S01]  /*02e0*/  LDCU UR6, c[0x0][0x3a4] ;  /* 0x00007480ff0677ac */ /* 0x001e220008000800 */
[----:B------:R-:W-:Y:S01]  /*02f0*/  BSSY.RECONVERGENT B0, `(.L_x_0) ;  /* 0x000015f000007945 */ /* 0x000fe20003800200 */
[----:B0-----:R-:W-:-:S05]  /*0300*/  IMAD.U32 R11, RZ, RZ, UR6 ;  /* 0x00000006ff0b7e24 */ /* 0x001fca000f8e00ff */
[----:B------:R-:W-:-:S13]  /*0310*/  ISETP.GE.U32.AND P0, PT, R0, R11, PT ;  /* 0x0000000b0000720c */ /* 0x000fda0003f06070 */
[----:B------:R-:W-:Y:S05]  /*0320*/  @P0 BRA `(.L_x_1) ;  /* 0x00000014006c0947 */ /* 0x000fea0003800000 */
[----:B------:R-:W0:Y:S01]  /*0330*/  LDCU.64 UR8, c[0x0][0x388] ;  /* 0x00007100ff0877ac */ /* 0x000e220008000a00 */
[----:B------:R-:W-:Y:S01]  /*0340*/  IMAD.MOV.U32 R8, RZ, RZ, RZ ;  /* 0x000000ffff087224 */ /* 0x000fe200078e00ff */
[----:B------:R-:W-:Y:S01]  /*0350*/  BSSY.RECONVERGENT B1, `(.L_x_2) ;  /* 0x0000100000017945 */ /* 0x000fe20003800200 */
[----:B------:R-:W1:Y:S01]  /*0360*/  LDCU UR6, c[0x0][0x3a0] ;  /* 0x00007400ff0677ac */ /* 0x000e620008000800 */
[----:B0-----:R-:W0:Y:S01]  /*0370*/  I2F.U32.RP R10, UR9 ;  /* 0x00000009000a7d06 */ /* 0x001e220008209000 */
[----:B------:R-:W-:-:S07]  /*0380*/  ISETP.NE.U32.AND P2, PT, RZ, UR9, PT ;  /* 0x00000009ff007c0c */ /* 0x000fce000bf45070 */
[----:B0-----:R-:W0:Y:S02]  /*0390*/  MUFU.RCP R10, R10 ;  /* 0x0000000a000a7308 */ /* 0x001e240000001000 */
[----:B0-----:R-:W-:-:S06]  /*03a0*/  IADD3 R9, PT, PT, R10, 0xffffffe, RZ ;  /* 0x0ffffffe0a097810 */ /* 0x001fcc0007ffe0ff */
[----:B------:R-:W0:Y:S02]  /*03b0*/  F2I.FTZ.U32.TRUNC.NTZ R9, R9 ;  /* 0x0000000900097305 */ /* 0x000e24000021f000 */
[----:B0-----:R-:W-:-:S05]  /*03c0*/  IADD3 R3, PT, PT, RZ, -R9, RZ ;  /* 0x80000009ff037210 */ /* 0x001fca0007ffe0ff */
[----:B------:R-:W-:-:S04]  /*03d0*/  IMAD R3, R3, UR9, RZ ;  /* 0x0000000903037c24 */ /* 0x000fc8000f8e02ff */
[----:B------:R-:W-:-:S04]  /*03e0*/  IMAD.HI.U32 R8, R9, R3, R8 ;  /* 0x0000000309087227 */ /* 0x000fc800078e0008 */
[----:B-1----:R-:W-:-:S04]  /*03f0*/  IMAD R3, R4, UR6, R7 ;  /* 0x0000000604037c24 */ /* 0x002fc8000f8e0207 */
[----:B------:R-:W-:-:S05]  /*0400*/  IMAD.HI.U32 R8, R8, R3, RZ ;  /* 0x0000000308087227 */ /* 0x000fca00078e00ff */
[----:B------:R-:W-:-:S05]  /*0410*/  IADD3 R10, PT, PT, -R8, RZ, RZ ;  /* 0x000000ff080a7210 */ /* 0x000fca0007ffe1ff */
[----:B------:R-:W-:-:S05]  /*0420*/  IMAD R3, R10, UR9, R3 ;  /* 0x000000090a037c24 */ /* 0x000fca000f8e0203 */
[----:B------:R-:W-:-:S13]  /*0430*/  ISETP.GE.U32.AND P0, PT, R3, UR9, PT ;  /* 0x0000000903007c0c */ /* 0x000fda000bf06070 */
[----:B------:R-:W-:Y:S01]  /*0440*/  @P0 IADD3 R3, PT, PT, R3, -UR9, RZ ;  /* 0x8000000903030c10 */ /* 0x000fe2000fffe0ff */
[----:B------:R-:W-:-:S03]  /*0450*/  @P0 VIADD R8, R8, 0x1 ;  /* 0x0000000108080836 */ /* 0x000fc60000000000 */
[----:B------:R-:W-:-:S13]  /*0460*/  ISETP.GE.U32.AND P1, PT, R3, UR9, PT ;  /* 0x0000000903007c0c */ /* 0x000fda000bf26070 */
[----:B------:R-:W-:Y:S02]  /*0470*/  @P1 IADD3 R8, PT, PT, R8, 0x1, RZ ;  /* 0x0000000108081810 */ /* 0x000fe40007ffe0ff */
[----:B------:R-:W-:-:S04]  /*0480*/  @!P2 LOP3.LUT R8, RZ, UR9, RZ, 0x33, !PT ;  /* 0x00000009ff08ac12 */ /* 0x000fc8000f8e33ff */
[----:B------:R-:W-:-:S04]  /*0490*/  VIADDMNMX R3, R8, 0xffffffff, RZ, !PT ;  /* 0xffffffff08037846 */ /* 0x000fc800078001ff */
[----:B------:R-:W-:-:S04]  /*04a0*/  ISETP.GE.U32.AND P0, PT, R3, UR8, PT ;  /* 0x0000000803007c0c */ /* 0x000fc8000bf06070 */
[----:B------:R-:W-:-:S04]  /*04b0*/  SEL R8, R3, R2, !P0 ;  /* 0x0000000203087207 */ /* 0x000fc80004000000 */
[----:B------:R-:W-:-:S13]  /*04c0*/  ISETP.GT.U32.AND P0, PT, R5, R8, PT ;  /* 0x000000080500720c */ /* 0x000fda0003f04070 */
[----:B------:R-:W-:Y:S05]  /*04d0*/  @P0 BRA `(.L_x_3) ;  /* 0x0000000c009c0947 */ /* 0x000fea0003800000 */
[----:B------:R-:W-:Y:S01]  /*04e0*/  IADD3 R8, PT, PT, R8, 0x1, RZ ;  /* 0x0000000108087810 */ /* 0x000fe20007ffe0ff */
[----:B------:R-:W-:Y:S03]  /*04f0*/  BSSY.RECONVERGENT B2, `(.L_x_4) ;  /* 0x0000083000027945 */ /* 0x000fe60003800200 */
[----:B------:R-:W-:-:S04]  /*0500*/  VIADDMNMX.U32 R10, R5, 0x1, R8, !PT ;  /* 0x00000001050a7846 */ /* 0x000fc80007800008 */
[----:B------:R-:W-:Y:S01]  /*0510*/  IADD3 R3, PT, PT, R5, -R10, RZ ;  /* 0x8000000a05037210 */ /* 0x000fe20007ffe0ff */
[----:B------:R-:W-:-:S03]  /*0520*/  IMAD.IADD R9, R10, 0x1, -R5 ;  /* 0x000000010a097824 */ /* 0x000fc600078e0a05 */
[----:B------:R-:W-:Y:S02]  /*0530*/  ISETP.GT.U32.AND P0, PT, R3, -0x4, PT ;  /* 0xfffffffc0300780c */ /* 0x000fe40003f04070 */
[----:B------:R-:W-:Y:S02]  /*0540*/  LOP3.LUT R10, R9, 0x3, RZ, 0xc0, !PT ;  /* 0x00000003090a7812 */ /* 0x000fe400078ec0ff */
[----:B------:R-:W-:Y:S02]  /*0550*/  MOV R3, R5 ;  /* 0x0000000500037202 */ /* 0x000fe40000000f00 */
[----:B------:R-:W-:-:S07]  /*0560*/  ISETP.NE.AND P1, PT, R10, RZ, PT ;  /* 0x000000ff0a00720c */ /* 0x000fce0003f25270 */
[----:B------:R-:W-:Y:S06]  /*0570*/  @P0 BRA `(.L_x_5) ;  /* 0x0000000400e80947 */ /* 0x000fec0003800000 */
[----:B------:R-:W-:Y:S01]  /*0580*/  IMAD.MOV.U32 R14, RZ, RZ, 0x7 ;  /* 0x00000007ff0e7424 */ /* 0x000fe200078e00ff */
[----:B------:R-:W-:Y:S02]  /*0590*/  LOP3.LUT R12, R9, 0xfffffffc, RZ, 0xc0, !PT ;  /* 0xfffffffc090c7812 */ /* 0x000fe400078ec0ff */
[----:B------:R-:W-:Y:S01]  /*05a0*/  MOV R3, R5 ;  /* 0x0000000500037202 */ /* 0x000fe20000000f00 */
[----:B------:R-:W-:Y:S01]  /*05b0*/  IMAD R11, R5, R14, 0xd ;  /* 0x0000000d050b7424 */ /* 0x000fe200078e020e */
[----:B------:R-:W-:-:S07]  /*05c0*/  IADD3 R5, PT, PT, -R12, RZ, RZ ;  /* 0x000000ff0c057210 */ /* 0x000fce0007ffe1ff */
.L_x_6:
[----:B------:R-:W0:Y:S01]  /*05d0*/  LDC.64 R12, c[0x0][0x380] ;  /* 0x0000e000ff0c7b82 */ /* 0x000e220000000a00 */
[C---:B------:R-:W-:Y:S01]  /*05e0*/  IADD3 R15, PT, PT, R11.reuse, -0xc, RZ ;  /* 0xfffffff40b0f7810 */ /* 0x040fe20007ffe0ff */
[----:B------:R-:W-:-:S04]  /*05f0*/  VIADD R25, R11, 0xfffffff3 ;  /* 0xfffffff30b197836 */ /* 0x000fc80000000000 */
[----:B0-----:R-:W-:-:S04]  /*0600*/  IMAD.WIDE.U32 R14, R15, 0x4, R12 ;  /* 0x000000040f0e7825 */ /* 0x001fc800078e000c */
[----:B------:R-:W-:Y:S01]  /*0610*/  IMAD.WIDE.U32 R24, R25, 0x4, R12 ;  /* 0x0000000419187825 */ /* 0x000fe200078e000c */
[----:B------:R0:W2:Y:S04]  /*0620*/  LDG.E R21, desc[UR4][R14.64] ;  /* 0x000000040e157981 */ /* 0x0000a8000c1e1900 */
[----:B------:R2:W3:Y:S01]  /*0630*/  LDG.E R23, desc[UR4][R24.64] ;  /* 0x0000000418177981 */ /* 0x0004e2000c1e1900 */
[C---:B------:R-:W-:Y:S01]  /*0640*/  VIADD R29, R11.reuse, 0xfffffff6 ;  /* 0xfffffff60b1d7836 */ /* 0x040fe20000000000 */
[----:B------:R-:W-:-:S03]  /*0650*/  IADD3 R27, PT, PT, R11, -0xb, RZ ;  /* 0xfffffff50b1b7810 */ /* 0x000fc60007ffe0ff */
[--C-:B0-----:R-:W-:Y:S01]  /*0660*/  IMAD.WIDE.U32 R14, R29, 0x4, R12.reuse ;  /* 0x000000041d0e7825 */ /* 0x101fe200078e000c */
[C---:B------:R-:W-:Y:S02]  /*0670*/  IADD3 R29, PT, PT, R11.reuse, -0x9, RZ ;  /* 0xfffffff70b1d7810 */ /* 0x040fe40007ffe0ff */
[----:B------:R-:W-:Y:S01]  /*0680*/  IADD3 R31, PT, PT, R11, -0x8, RZ ;  /* 0xfffffff80b1f7810 */ /* 0x000fe20007ffe0ff */
[----:B------:R-:W-:-:S06]  /*0690*/  IMAD.WIDE.U32 R26, R27, 0x4, R12 ;  /* 0x000000041b1a7825 */ /* 0x000fcc00078e000c */
[----:B------:R-:W4:Y:S01]  /*06a0*/  LDG.E R26, desc[UR4][R26.64] ;  /* 0x000000041a1a7981 */ /* 0x000f22000c1e1900 */
[----:B--2---:R-:W-:Y:S01]  /*06b0*/  FADD R25, R21, R20 ;  /* 0x0000001415197221 */ /* 0x004fe20000000000 */
[----:B------:R-:W-:-:S04]  /*06c0*/  IMAD.WIDE.U32 R20, R29, 0x4, R12 ;  /* 0x000000041d147825 */ /* 0x000fc800078e000c */
[----:B---3--:R-:W-:Y:S02]  /*06d0*/  FADD R23, R23, R18 ;  /* 0x0000001217177221 */ /* 0x008fe40000000000 */
[----:B------:R0:W2:Y:S01]  /*06e0*/  LDG.E R18, desc[UR4][R14.64] ;  /* 0x000000040e127981 */ /* 0x0000a2000c1e1900 */
[----:B------:R-:W-:-:S03]  /*06f0*/  VIADD R29, R11, 0xfffffff9 ;  /* 0xfffffff90b1d7836 */ /* 0x000fc60000000000 */
[----:B------:R-:W3:Y:S01]  /*0700*/  LDG.E R21, desc[UR4][R20.64] ;  /* 0x0000000414157981 */ /* 0x000ee2000c1e1900 */
[----:B0-----:R-:W-:-:S05]  /*0710*/  IMAD.WIDE.U32 R14, R31, 0x4, R12 ;  /* 0x000000041f0e7825 */ /* 0x001fca00078e000c */
[----:B------:R0:W5:Y:S02]  /*0720*/  LDG.E R20, desc[UR4][R14.64] ;  /* 0x000000040e147981 */ /* 0x000164000c1e1900 */
[----:B0-----:R-:W-:Y:S01]  /*0730*/  IMAD.WIDE.U32 R14, R29, 0x4, R12 ;  /* 0x000000041d0e7825 */ /* 0x001fe200078e000c */
[----:B------:R-:W-:-:S04]  /*0740*/  IADD3 R29, PT, PT, R11, -0x6, RZ ;  /* 0xfffffffa0b1d7810 */ /* 0x000fc80007ffe0ff */
[----:B------:R0:W5:Y:S02]  /*0750*/  LDG.E R27, desc[UR4][R14.64] ;  /* 0x000000040e1b7981 */ /* 0x000164000c1e1900 */
[----:B0-----:R-:W-:-:S05]  /*0760*/  IMAD.WIDE.U32 R14, R29, 0x4, R12 ;  /* 0x000000041d0e7825 */ /* 0x001fca00078e000c */
[----:B------:R0:W5:Y:S01]  /*0770*/  LDG.E R24, desc[UR4][R14.64] ;  /* 0x000000040e187981 */ /* 0x000162000c1e1900 */
[----:B------:R-:W-:Y:S01]  /*0780*/  IADD3 R29, PT, PT, R11, -0x5, RZ ;  /* 0xfffffffb0b1d7810 */ /* 0x000fe20007ffe0ff */
[----:B----4-:R-:W-:-:S04]  /*0790*/  FADD R6, R26, R6 ;  /* 0x000000061a067221 */ /* 0x010fc80000000000 */
[----:B0-----:R-:W-:-:S05]  /*07a0*/  IMAD.WIDE.U32 R14, R29, 0x4, R12 ;  /* 0x000000041d0e7825 */ /* 0x001fca00078e000c */
[----:B------:R0:W4:Y:S01]  /*07b0*/  LDG.E R26, desc[UR4][R14.64] ;  /* 0x000000040e1a7981 */ /* 0x000122000c1e1900 */
[C---:B------:R-:W-:Y:S01]  /*07c0*/  IADD3 R29, PT, PT, R11.reuse, 0x1, RZ ;  /* 0x000000010b1d7810 */ /* 0x040fe20007ffe0ff */
[----:B--2---:R-:W-:Y:S01]  /*07d0*/  FADD R18, R18, R17 ;  /* 0x0000001112127221 */ /* 0x004fe20000000000 */
[----:B------:R-:W-:-:S04]  /*07e0*/  VIADD R17, R11, 0xfffffffc ;  /* 0xfffffffc0b117836 */ /* 0x000fc80000000000 */
[----:B0-----:R-:W-:Y:S01]  /*07f0*/  IMAD.WIDE.U32 R14, R17, 0x4, R12 ;  /* 0x00000004110e7825 */ /* 0x001fe200078e000c */
[----:B------:R-:W-:-:S03]  /*0800*/  IADD3 R17, PT, PT, R11, -0x3, RZ ;  /* 0xfffffffd0b117810 */ /* 0x000fc60007ffe0ff */
[----:B---3--:R-:W-:Y:S02]  /*0810*/  FADD R19, R21, R19 ;  /* 0x0000001315137221 */ /* 0x008fe40000000000 */
[----:B------:R0:W2:Y:S02]  /*0820*/  LDG.E R21, desc[UR4][R14.64] ;  /* 0x000000040e157981 */ /* 0x0000a4000c1e1900 */
[----:B0-----:R-:W-:Y:S01]  /*0830*/  IMAD.WIDE.U32 R14, R17, 0x4, R12 ;  /* 0x00000004110e7825 */ /* 0x001fe200078e000c */
[----:B------:R-:W-:-:S03]  /*0840*/  IADD3 R17, PT, PT, R11, -0x2, RZ ;  /* 0xfffffffe0b117810 */ /* 0x000fc60007ffe0ff */
[----:B-----5:R-:W-:Y:S01]  /*0850*/  FADD R20, R20, R16 ;  /* 0x0000001014147221 */ /* 0x020fe20000000000 */
[----:B------:R-:W-:Y:S01]  /*0860*/  FADD R22, R27, R22 ;  /* 0x000000161b167221 */ /* 0x000fe20000000000 */
[----:B------:R-:W-:Y:S02]  /*0870*/  VIADD R27, R11, 0xffffffff ;  /* 0xffffffff0b1b7836 */ /* 0x000fe40000000000 */
[----:B------:R-:W-:Y:S02]  /*0880*/  FADD R23, R23, R24 ;  /* 0x0000001817177221 */ /* 0x000fe40000000000 */
[----:B------:R0:W3:Y:S02]  /*0890*/  LDG.E R24, desc[UR4][R14.64] ;  /* 0x000000040e187981 */ /* 0x0000e4000c1e1900 */
[----:B0-----:R-:W-:-:S04]  /*08a0*/  IMAD.WIDE.U32 R14, R17, 0x4, R12 ;  /* 0x00000004110e7825 */ /* 0x001fc800078e000c */
[--C-:B------:R-:W-:Y:S02]  /*08b0*/  IMAD.WIDE.U32 R16, R27, 0x4, R12.reuse ;  /* 0x000000041b107825 */ /* 0x100fe400078e000c */
[----:B------:R0:W5:Y:S04]  /*08c0*/  LDG.E R27, desc[UR4][R14.64] ;  /* 0x000000040e1b7981 */ /* 0x000168000c1e1900 */
[----:B------:R-:W3:Y:S01]  /*08d0*/  LDG.E R16, desc[UR4][R16.64] ;  /* 0x0000000410107981 */ /* 0x000ee2000c1e1900 */
[----:B0-----:R-:W-:-:S05]  /*08e0*/  IMAD.WIDE.U32 R14, R11, 0x4, R12 ;  /* 0x000000040b0e7825 */ /* 0x001fca00078e000c */
[----:B------:R0:W3:Y:S02]  /*08f0*/  LDG.E R17, desc[UR4][R14.64] ;  /* 0x000000040e117981 */ /* 0x0000e4000c1e1900 */
[----:B0-----:R-:W-:-:S06]  /*0900*/  IMAD.WIDE.U32 R14, R29, 0x4, R12 ;  /* 0x000000041d0e7825 */ /* 0x001fcc00078e000c */
[----:B------:R0:W3:Y:S01]  /*0910*/  LDG.E R14, desc[UR4][R14.64] ;  /* 0x000000040e0e7981 */ /* 0x0000e2000c1e1900 */
[----:B----4-:R-:W-:Y:S01]  /*0920*/  FADD R25, R25, R26 ;  /* 0x0000001a19197221 */ /* 0x010fe20000000000 */
[C---:B------:R-:W-:Y:S01]  /*0930*/  VIADD R29, R11.reuse, 0x3 ;  /* 0x000000030b1d7836 */ /* 0x040fe20000000000 */
[----:B0-----:R-:W-:-:S03]  /*0940*/  IADD3 R15, PT, PT, R11, 0x5, RZ ;  /* 0x000000050b0f7810 */ /* 0x001fc60007ffe0ff */
[----:B------:R-:W-:Y:S01]  /*0950*/  IMAD.WIDE.U32 R28, R29, 0x4, R12 ;  /* 0x000000041d1c7825 */ /* 0x000fe200078e000c */
[----:B------:R-:W-:-:S03]  /*0960*/  IADD3 R31, PT, PT, R11, 0x7, RZ ;  /* 0x000000070b1f7810 */ /* 0x000fc60007ffe0ff */
[----:B--2---:R-:W-:Y:S01]  /*0970*/  FADD R6, R6, R21 ;  /* 0x0000001506067221 */ /* 0x004fe20000000000 */
[----:B------:R-:W-:Y:S01]  /*0980*/  IADD3 R21, PT, PT, R11, 0x2, RZ ;  /* 0x000000020b157810 */ /* 0x000fe20007ffe0ff */
[----:B-----5:R-:W-:Y:S01]  /*0990*/  FADD R19, R19, R27 ;  /* 0x0000001b13137221 */ /* 0x020fe20000000000 */
[----:B------:R-:W-:Y:S01]  /*09a0*/  IADD3 R27, PT, PT, R11, 0x4, RZ ;  /* 0x000000040b1b7810 */ /* 0x000fe20007ffe0ff */
[----:B---3--:R-:W-:Y:S02]  /*09b0*/  FADD R16, R20, R16 ;  /* 0x0000001014107221 */ /* 0x008fe40000000000 */
[----:B------:R-:W-:-:S04]  /*09c0*/  IMAD.WIDE.U32 R20, R21, 0x4, R12 ;  /* 0x0000000415147825 */ /* 0x000fc800078e000c */
[----:B------:R-:W-:Y:S02]  /*09d0*/  IMAD.WIDE.U32 R26, R27, 0x4, R12 ;  /* 0x000000041b1a7825 */ /* 0x000fe400078e000c */
[----:B------:R-:W2:Y:S04]  /*09e0*/  LDG.E R20, desc[UR4][R20.64] ;  /* 0x0000000414147981 */ /* 0x000ea8000c1e1900 */
[----:B------:R0:W3:Y:S01]  /*09f0*/  LDG.E R21, desc[UR4][R26.64] ;  /* 0x000000041a157981 */ /* 0x0000e2000c1e1900 */
[----:B------:R-:W-:Y:S01]  /*0a00*/  FADD R18, R18, R24 ;  /* 0x0000001812127221 */ /* 0x000fe20000000000 */
[----:B0-----:R-:W-:-:S04]  /*0a10*/  IMAD.WIDE.U32 R26, R15, 0x4, R12 ;  /* 0x000000040f1a7825 */ /* 0x001fc800078e000c */
[----:B------:R-:W-:Y:S01]  /*0a20*/  FADD R23, R23, R14 ;  /* 0x0000000e17177221 */ /* 0x000fe20000000000 */
[----:B------:R-:W-:Y:S02]  /*0a30*/  VIADD R15, R11, 0x6 ;  /* 0x000000060b0f7836 */ /* 0x000fe40000000000 */
[----:B------:R-:W-:Y:S01]  /*0a40*/  FADD R17, R22, R17 ;  /* 0x0000001116117221 */ /* 0x000fe20000000000 */
[----:B------:R-:W4:Y:S01]  /*0a50*/  LDG.E R26, desc[UR4][R26.64] ;  /* 0x000000041a1a7981 */ /* 0x000f22000c1e1900 */
[----:B------:R-:W-:-:S03]  /*0a60*/  IMAD.WIDE.U32 R14, R15, 0x4, R12 ;  /* 0x000000040f0e7825 */ /* 0x000fc600078e000c */
[----:B------:R-:W5:Y:S04]  /*0a70*/  LDG.E R22, desc[UR4][R28.64] ;  /* 0x000000041c167981 */ /* 0x000f68000c1e1900 */
[----:B------:R0:W4:Y:S02]  /*0a80*/  LDG.E R24, desc[UR4][R14.64] ;  /* 0x000000040e187981 */ /* 0x000124000c1e1900 */
[----:B0-----:R-:W-:-:S05]  /*0a90*/  IMAD.WIDE.U32 R14, R31, 0x4, R12 ;  /* 0x000000041f0e7825 */ /* 0x001fca00078e000c */
[----:B------:R0:W4:Y:S01]  /*0aa0*/  LDG.E R27, desc[UR4][R14.64] ;  /* 0x000000040e1b7981 */ /* 0x000122000c1e1900 */
[----:B------:R-:W-:Y:S01]  /*0ab0*/  IADD3 R29, PT, PT, R11, 0xb, RZ ;  /* 0x0000000b0b1d7810 */ /* 0x000fe20007ffe0ff */
[----:B--2---:R-:W-:Y:S01]  /*0ac0*/  FADD R20, R25, R20 ;  /* 0x0000001419147221 */ /* 0x004fe20000000000 */
[----:B------:R-:W-:-:S05]  /*0ad0*/  IADD3 R25, PT, PT, R11, 0x8, RZ ;  /* 0x000000080b197810 */ /* 0x000fca0007ffe0ff */
[----:B0-----:R-:W-:-:S04]  /*0ae0*/  IMAD.WIDE.U32 R14, R25, 0x4, R12 ;  /* 0x00000004190e7825 */ /* 0x001fc800078e000c */
[----:B------:R-:W-:Y:S02]  /*0af0*/  VIADD R25, R11, 0x9 ;  /* 0x000000090b197836 */ /* 0x000fe40000000000 */
[----:B---3--:R-:W-:Y:S02]  /*0b00*/  FADD R21, R18, R21 ;  /* 0x0000001512157221 */ /* 0x008fe40000000000 */
[----:B------:R0:W2:Y:S02]  /*0b10*/  LDG.E R18, desc[UR4][R14.64] ;  /* 0x000000040e127981 */ /* 0x0000a4000c1e1900 */
[----:B0-----:R-:W-:Y:S01]  /*0b20*/  IMAD.WIDE.U32 R14, R25, 0x4, R12 ;  /* 0x00000004190e7825 */ /* 0x001fe200078e000c */
[----:B------:R-:W-:-:S03]  /*0b30*/  IADD3 R25, PT, PT, R11, 0xa, RZ ;  /* 0x0000000a0b197810 */ /* 0x000fc60007ffe0ff */
[----:B-----5:R-:W-:Y:S02]  /*0b40*/  FADD R6, R6, R22 ;  /* 0x0000001606067221 */ /* 0x020fe40000000000 */
[----:B------:R0:W3:Y:S01]  /*0b50*/  LDG.E R22, desc[UR4][R14.64] ;  /* 0x000000040e167981 */ /* 0x0000e2000c1e1900 */
[----:B----4-:R-:W-:Y:S01]  /*0b60*/  FADD R16, R16, R24 ;  /* 0x0000001810107221 */ /* 0x010fe20000000000 */
[----:B------:R-:W-:-:S06]  /*0b70*/  IMAD.WIDE.U32 R24, R25, 0x4, R12 ;  /* 0x0000000419187825 */ /* 0x000fcc00078e000c */
[----:B------:R-:W4:Y:S01]  /*0b80*/  LDG.E R24, desc[UR4][R24.64] ;  /* 0x0000000418187981 */ /* 0x000f22000c1e1900 */
[----:B0-----:R-:W-:-:S04]  /*0b90*/  IMAD.WIDE.U32 R14, R29, 0x4, R12 ;  /* 0x000000041d0e7825 */ /* 0x001fc800078e000c */
[----:B------:R-:W-:Y:S02]  /*0ba0*/  VIADD R29, R11, 0xc ;  /* 0x0000000c0b1d7836 */ /* 0x000fe40000000000 */
[----:B------:R-:W-:Y:S02]  /*0bb0*/  FADD R27, R17, R27 ;  /* 0x0000001b111b7221 */ /* 0x000fe40000000000 */
[----:B------:R0:W5:Y:S02]  /*0bc0*/  LDG.E R17, desc[UR4][R14.64] ;  /* 0x000000040e117981 */ /* 0x000164000c1e1900 */
[----:B0-----:R-:W-:Y:S01]  /*0bd0*/  IMAD.WIDE.U32 R14, R29, 0x4, R12 ;  /* 0x000000041d0e7825 */ /* 0x001fe200078e000c */
[----:B------:R-:W-:-:S04]  /*0be0*/  IADD3 R29, PT, PT, R11, 0xd, RZ ;  /* 0x0000000d0b1d7810 */ /* 0x000fc80007ffe0ff */
[----:B------:R0:W5:Y:S02]  /*0bf0*/  LDG.E R25, desc[UR4][R14.64] ;  /* 0x000000040e197981 */ /* 0x000164000c1e1900 */
[----:B0-----:R-:W-:Y:S01]  /*0c00*/  IMAD.WIDE.U32 R14, R29, 0x4, R12 ;  /* 0x000000041d0e7825 */ /* 0x001fe200078e000c */
[----:B------:R-:W-:-:S05]  /*0c10*/  IADD3 R29, PT, PT, R11, 0xe, RZ ;  /* 0x0000000e0b1d7810 */ /* 0x000fca0007ffe0ff */
[----:B------:R-:W-:Y:S01]  /*0c20*/  IMAD.WIDE.U32 R12, R29, 0x4, R12 ;  /* 0x000000041d0c7825 */ /* 0x000fe200078e000c */
[----:B------:R-:W5:Y:S05]  /*0c30*/  LDG.E R14, desc[UR4][R14.64] ;  /* 0x000000040e0e7981 */ /* 0x000f6a000c1e1900 */
[----:B------:R-:W5:Y:S01]  /*0c40*/  LDG.E R12, desc[UR4][R12.64] ;  /* 0x000000040c0c7981 */ /* 0x000f62000c1e1900 */
[----:B------:R-:W-:-:S05]  /*0c50*/  VIADD R5, R5, 0x4 ;  /* 0x0000000405057836 */ /* 0x000fca0000000000 */
[----:B------:R-:W-:Y:S01]  /*0c60*/  ISETP.NE.AND P0, PT, R5, RZ, PT ;  /* 0x000000ff0500720c */ /* 0x000fe20003f05270 */
[----:B------:R-:W-:Y:S01]  /*0c70*/  FADD R19, R19, R26 ;  /* 0x0000001a13137221 */ /* 0x000fe20000000000 */
[----:B------:R-:W-:Y:S02]  /*0c80*/  IADD3 R3, PT, PT, R3, 0x4, RZ ;  /* 0x0000000403037810 */ /* 0x000fe40007ffe0ff */
[----:B------:R-:W-:Y:S01]  /*0c90*/  IADD3 R11, PT, PT, R11, 0x1c, RZ ;  /* 0x0000001c0b0b7810 */ /* 0x000fe20007ffe0ff */
[----:B--2---:R-:W-:Y:S01]  /*0ca0*/  FADD R18, R23, R18 ;  /* 0x0000001217127221 */ /* 0x004fe20000000000 */
[----:B---3--:R-:W-:Y:S01]  /*0cb0*/  FADD R20, R20, R22 ;  /* 0x0000001614147221 */ /* 0x008fe20000000000 */
[----:B----4-:R-:W-:Y:S01]  /*0cc0*/  FADD R6, R6, R24 ;  /* 0x0000001806067221 */ /* 0x010fe20000000000 */
[----:B-----5:R-:W-:Y:S01]  /*0cd0*/  FADD R17, R21, R17 ;  /* 0x0000001115117221 */ /* 0x020fe20000000000 */
[----:B------:R-:W-:Y:S01]  /*0ce0*/  FADD R19, R19, R25 ;  /* 0x0000001913137221 */ /* 0x000fe20000000000 */
[----:B------:R-:W-:Y:S01]  /*0cf0*/  FADD R16, R16, R14 ;  /* 0x0000000e10107221 */ /* 0x000fe20000000000 */
[----:B------:R-:W-:-:S02]  /*0d00*/  FADD R22, R27, R12 ;  /* 0x0000000c1b167221 */ /* 0x000fc40000000000 */
[----:B------:R-:W-:Y:S05]  /*0d10*/  @P0 BRA `(.L_x_6) ;  /* 0xfffffff8002c0947 */ /* 0x000fea000383ffff */
.L_x_5:
[----:B------:R-:W-:Y:S05]  /*0d20*/  BSYNC.RECONVERGENT B2 ;  /* 0x0000000000027941 */ /* 0x000fea0003800200 */
.L_x_4:
[----:B------:R-:W-:Y:S01]  /*0d30*/  IMAD.MOV.U32 R5, RZ, RZ, R8 ;  /* 0x000000ffff057224 */ /* 0x000fe200078e0008 */
[----:B------:R-:W-:Y:S06]  /*0d40*/  @!P1 BRA `(.L_x_3) ;  /* 0x0000000400809947 */ /* 0x000fec0003800000 */
[----:B------:R-:W-:Y:S01]  /*0d50*/  ISETP.NE.AND P0, PT, R10, 0x1, PT ;  /* 0x000000010a00780c */ /* 0x000fe20003f05270 */
[----:B------:R-:W-:Y:S01]  /*0d60*/  BSSY.RECONVERGENT B2, `(.L_x_7) ;  /* 0x000003e000027945 */ /* 0x000fe20003800200 */
[----:B------:R-:W-:-:S04]  /*0d70*/  LOP3.LUT R9, R9, 0x1, RZ, 0xc0, !PT ;  /* 0x0000000109097812 */ /* 0x000fc800078ec0ff */
[----:B------:R-:W-:-:S07]  /*0d80*/  ISETP.NE.U32.AND P1, PT, R9, 0x1, PT ;  /* 0x000000010900780c */ /* 0x000fce0003f25070 */
[----:B------:R-:W-:Y:S06]  /*0d90*/  @!P0 BRA `(.L_x_8) ;  /* 0x0000000000e88947 */ /* 0x000fec0003800000 */
[----:B------:R-:W0:Y:S01]  /*0da0*/  LDC.64 R10, c[0x0][0x380] ;  /* 0x0000e000ff0a7b82 */ /* 0x000e220000000a00 */
[----:B------:R-:W-:-:S05]  /*0db0*/  IMAD R9, R3, 0x7, RZ ;  /* 0x0000000703097824 */ /* 0x000fca00078e02ff */
[C---:B------:R-:W-:Y:S02]  /*0dc0*/  IADD3 R15, PT, PT, R9.reuse, 0x1, RZ ;  /* 0x00000001090f7810 */ /* 0x040fe40007ffe0ff */
[C---:B------:R-:W-:Y:S01]  /*0dd0*/  IADD3 R5, PT, PT, R9.reuse, 0x2, RZ ;  /* 0x0000000209057810 */ /* 0x040fe20007ffe0ff */
[----:B0-----:R-:W-:-:S04]  /*0de0*/  IMAD.WIDE.U32 R12, R9, 0x4, R10 ;  /* 0x00000004090c7825 */ /* 0x001fc800078e000a */
[--C-:B------:R-:W-:Y:S01]  /*0df0*/  IMAD.WIDE.U32 R14, R15, 0x4, R10.reuse ;  /* 0x000000040f0e7825 */ /* 0x100fe200078e000a */
[----:B------:R0:W2:Y:S04]  /*0e00*/  LDG.E R21, desc[UR4][R12.64] ;  /* 0x000000040c157981 */ /* 0x0000a8000c1e1900 */
[----:B------:R-:W3:Y:S01]  /*0e10*/  LDG.E R25, desc[UR4][R14.64] ;  /* 0x000000040e197981 */ /* 0x000ee2000c1e1900 */
[----:B0-----:R-:W-:-:S04]  /*0e20*/  IMAD.WIDE.U32 R12, R5, 0x4, R10 ;  /* 0x00000004050c7825 */ /* 0x001fc800078e000a */
[----:B------:R-:W-:Y:S01]  /*0e30*/  VIADD R5, R9, 0x3 ;  /* 0x0000000309057836 */ /* 0x000fe20000000000 */
[----:B------:R0:W4:Y:S03]  /*0e40*/  LDG.E R24, desc[UR4][R12.64] ;  /* 0x000000040c187981 */ /* 0x000126000c1e1900 */
[----:B0-----:R-:W-:-:S05]  /*0e50*/  IMAD.WIDE.U32 R12, R5, 0x4, R10 ;  /* 0x00000004050c7825 */ /* 0x001fca00078e000a */
[----:B------:R0:W5:Y:S01]  /*0e60*/  LDG.E R23, desc[UR4][R12.64] ;  /* 0x000000040c177981 */ /* 0x000162000c1e1900 */
[C---:B------:R-:W-:Y:S02]  /*0e70*/  IADD3 R5, PT, PT, R9.reuse, 0x4, RZ ;  /* 0x0000000409057810 */ /* 0x040fe40007ffe0ff */
[----:B------:R-:W-:-:S03]  /*0e80*/  IADD3 R27, PT, PT, R9, 0x5, RZ ;  /* 0x00000005091b7810 */ /* 0x000fc60007ffe0ff */
[----:B0-----:R-:W-:Y:S01]  /*0e90*/  IMAD.WIDE.U32 R12, R5, 0x4, R10 ;  /* 0x00000004050c7825 */ /* 0x001fe200078e000a */
[----:B------:R-:W-:-:S04]  /*0ea0*/  IADD3 R31, PT, PT, R9, 0x7, RZ ;  /* 0x00000007091f7810 */ /* 0x000fc80007ffe0ff */
[----:B------:R0:W4:Y:S01]  /*0eb0*/  LDG.E R5, desc[UR4][R12.64] ;  /* 0x000000040c057981 */ /* 0x000122000c1e1900 */
[----:B------:R-:W-:Y:S02]  /*0ec0*/  VIADD R29, R9, 0x6 ;  /* 0x00000006091d7836 */ /* 0x000fe40000000000 */
[----:B0-----:R-:W-:-:S04]  /*0ed0*/  IMAD.WIDE.U32 R12, R27, 0x4, R10 ;  /* 0x000000041b0c7825 */ /* 0x001fc800078e000a */
[----:B------:R-:W-:Y:S01]  /*0ee0*/  IMAD.WIDE.U32 R26, R29, 0x4, R10 ;  /* 0x000000041d1a7825 */ /* 0x000fe200078e000a */
[----:B------:R0:W4:Y:S01]  /*0ef0*/  LDG.E R15, desc[UR4][R12.64] ;  /* 0x000000040c0f7981 */ /* 0x000122000c1e1900 */
[----:B------:R-:W-:-:S03]  /*0f00*/  IADD3 R29, PT, PT, R9, 0x8, RZ ;  /* 0x00000008091d7810 */ /* 0x000fc60007ffe0ff */
[----:B------:R-:W4:Y:S01]  /*0f10*/  LDG.E R14, desc[UR4][R26.64] ;  /* 0x000000041a0e7981 */ /* 0x000f22000c1e1900 */
[----:B0-----:R-:W-:Y:S01]  /*0f20*/  IMAD.WIDE.U32 R12, R31, 0x4, R10 ;  /* 0x000000041f0c7825 */ /* 0x001fe200078e000a */
[----:B------:R-:W-:-:S03]  /*0f30*/  IADD3 R31, PT, PT, R9, 0xa, RZ ;  /* 0x0000000a091f7810 */ /* 0x000fc60007ffe0ff */
[----:B--2---:R-:W-:Y:S02]  /*0f40*/  FADD R21, R18, R21 ;  /* 0x0000001512157221 */ /* 0x004fe40000000000 */
[----:B------:R0:W2:Y:S01]  /*0f50*/  LDG.E R18, desc[UR4][R12.64] ;  /* 0x000000040c127981 */ /* 0x0000a2000c1e1900 */
[----:B---3--:R-:W-:Y:S01]  /*0f60*/  FADD R20, R20, R25 ;  /* 0x0000001914147221 */ /* 0x008fe20000000000 */
[----:B0-----:R-:W-:-:S04]  /*0f70*/  IMAD.WIDE.U32 R12, R29, 0x4, R10 ;  /* 0x000000041d0c7825 */ /* 0x001fc800078e000a */
[----:B------:R-:W-:Y:S01]  /*0f80*/  VIADD R29, R9, 0x9 ;  /* 0x00000009091d7836 */ /* 0x000fe20000000000 */
[----:B------:R0:W3:Y:S03]  /*0f90*/  LDG.E R25, desc[UR4][R12.64] ;  /* 0x000000040c197981 */ /* 0x0000e6000c1e1900 */
[----:B------:R-:W-:Y:S01]  /*0fa0*/  IMAD.WIDE.U32 R26, R29, 0x4, R10 ;  /* 0x000000041d1a7825 */ /* 0x000fe200078e000a */
[----:B------:R-:W-:-:S03]  /*0fb0*/  IADD3 R29, PT, PT, R9, 0xb, RZ ;  /* 0x0000000b091d7810 */ /* 0x000fc60007ffe0ff */
[----:B0-----:R-:W-:-:S04]  /*0fc0*/  IMAD.WIDE.U32 R12, R31, 0x4, R10 ;  /* 0x000000041f0c7825 */ /* 0x001fc800078e000a */
[----:B-----5:R-:W-:Y:S02]  /*0fd0*/  FADD R17, R17, R23 ;  /* 0x0000001711117221 */ /* 0x020fe40000000000 */
[----:B------:R0:W5:Y:S01]  /*0fe0*/  LDG.E R23, desc[UR4][R12.64] ;  /* 0x000000040c177981 */ /* 0x000162000c1e1900 */
[----:B------:R-:W-:Y:S01]  /*0ff0*/  IADD3 R31, PT, PT, R9, 0xd, RZ ;  /* 0x0000000d091f7810 */ /* 0x000fe20007ffe0ff */
[----:B0-----:R-:W-:-:S04]  /*1000*/  IMAD.WIDE.U32 R12, R29, 0x4, R10 ;  /* 0x000000041d0c7825 */ /* 0x001fc800078e000a */
[----:B------:R-:W-:Y:S02]  /*1010*/  VIADD R29, R9, 0xc ;  /* 0x0000000c091d7836 */ /* 0x000fe40000000000 */
[----:B------:R0:W5:Y:S01]  /*1020*/  LDG.E R9, desc[UR4][R12.64] ;  /* 0x000000040c097981 */ /* 0x000162000c1e1900 */
[----:B----4-:R-:W-:-:S03]  /*1030*/  FADD R6, R6, R24 ;  /* 0x0000001806067221 */ /* 0x010fc60000000000 */
[----:B------:R-:W4:Y:S01]  /*1040*/  LDG.E R24, desc[UR4][R26.64] ;  /* 0x000000041a187981 */ /* 0x000f22000c1e1900 */
[----:B0-----:R-:W-:-:S04]  /*1050*/  IMAD.WIDE.U32 R12, R29, 0x4, R10 ;  /* 0x000000041d0c7825 */ /* 0x001fc800078e000a */
[----:B------:R-:W-:Y:S01]  /*1060*/  IMAD.WIDE.U32 R10, R31, 0x4, R10 ;  /* 0x000000041f0a7825 */ /* 0x000fe200078e000a */
[----:B------:R-:W4:Y:S05]  /*1070*/  LDG.E R28, desc[UR4][R12.64] ;  /* 0x000000040c1c7981 */ /* 0x000f2a000c1e1900 */
[----:B------:R-:W4:Y:S01]  /*1080*/  LDG.E R10, desc[UR4][R10.64] ;  /* 0x000000040a0a7981 */ /* 0x000f22000c1e1900 */
[----:B------:R-:W-:Y:S01]  /*1090*/  FADD R30, R19, R5 ;  /* 0x00000005131e7221 */ /* 0x000fe20000000000 */
[----:B------:R-:W-:Y:S01]  /*10a0*/  FADD R15, R16, R15 ;  /* 0x0000000f100f7221 */ /* 0x000fe20000000000 */
[----:B------:R-:W-:Y:S01]  /*10b0*/  FADD R5, R22, R14 ;  /* 0x0000000e16057221 */ /* 0x000fe20000000000 */
[----:B------:R-:W-:Y:S01]  /*10c0*/  IADD3 R3, PT, PT, R3, 0x2, RZ ;  /* 0x0000000203037810 */ /* 0x000fe20007ffe0ff */
[----:B--2---:R-:W-:Y:S01]  /*10d0*/  FADD R18, R21, R18 ;  /* 0x0000001215127221 */ /* 0x004fe20000000000 */
[----:B---3--:R-:W-:Y:S01]  /*10e0*/  FADD R20, R20, R25 ;  /* 0x0000001914147221 */ /* 0x008fe20000000000 */
[----:B-----5:R-:W-:Y:S01]  /*10f0*/  FADD R17, R17, R23 ;  /* 0x0000001711117221 */ /* 0x020fe20000000000 */
[----:B------:R-:W-:Y:S01]  /*1100*/  FADD R19, R30, R9 ;  /* 0x000000091e137221 */ /* 0x000fe20000000000 */
[----:B----4-:R-:W-:Y:S01]  /*1110*/  FADD R6, R6, R24 ;  /* 0x0000001806067221 */ /* 0x010fe20000000000 */
[----:B------:R-:W-:Y:S01]  /*1120*/  FADD R16, R15, R28 ;  /* 0x0000001c0f107221 */ /* 0x000fe20000000000 */
[----:B------:R-:W-:-:S07]  /*1130*/  FADD R22, R5, R10 ;  /* 0x0000000a05167221 */ /* 0x000fce0000000000 */
.L_x_8:
[----:B------:R-:W-:Y:S05]  /*1140*/  BSYNC.RECONVERGENT B2 ;  /* 0x0000000000027941 */ /* 0x000fea0003800200 */
.L_x_7:
[----:B------:R-:W-:Y:S01]  /*1150*/  IMAD.MOV.U32 R5, RZ, RZ, R8 ;  /* 0x000000ffff057224 */ /* 0x000fe200078e0008 */
[----:B------:R-:W-:Y:S06]  /*1160*/  @P1 BRA `(.L_x_3) ;  /* 0x0000000000781947 */ /* 0x000fec0003800000 */
[----:B------:R-:W0:Y:S01]  /*1170*/  LDC.64 R10, c[0x0][0x380] ;  /* 0x0000e000ff0a7b82 */ /* 0x000e220000000a00 */
[----:B------:R-:W-:-:S04]  /*1180*/  IMAD R3, R3, 0x7, RZ ;  /* 0x0000000703037824 */ /* 0x000fc800078e02ff */
[C---:B------:R-:W-:Y:S01]  /*1190*/  VIADD R25, R3.reuse, 0x3 ;  /* 0x0000000303197836 */ /* 0x040fe20000000000 */
[C---:B------:R-:W-:Y:S02]  /*11a0*/  IADD3 R29, PT, PT, R3.reuse, 0x1, RZ ;  /* 0x00000001031d7810 */ /* 0x040fe40007ffe0ff */
[C---:B------:R-:W-:Y:S02]  /*11b0*/  IADD3 R27, PT, PT, R3.reuse, 0x2, RZ ;  /* 0x00000002031b7810 */ /* 0x040fe40007ffe0ff */
[C---:B------:R-:W-:Y:S02]  /*11c0*/  IADD3 R15, PT, PT, R3.reuse, 0x4, RZ ;  /* 0x00000004030f7810 */ /* 0x040fe40007ffe0ff */
[C---:B------:R-:W-:Y:S01]  /*11d0*/  IADD3 R13, PT, PT, R3.reuse, 0x5, RZ ;  /* 0x00000005030d7810 */ /* 0x040fe20007ffe0ff */
[----:B0-----:R-:W-:-:S04]  /*11e0*/  IMAD.WIDE.U32 R30, R3, 0x4, R10 ;  /* 0x00000004031e7825 */ /* 0x001fc800078e000a */
[----:B------:R-:W-:Y:S02]  /*11f0*/  VIADD R3, R3, 0x6 ;  /* 0x0000000603037836 */ /* 0x000fe40000000000 */
[--C-:B------:R-:W-:Y:S01]  /*1200*/  IMAD.WIDE.U32 R28, R29, 0x4, R10.reuse ;  /* 0x000000041d1c7825 */ /* 0x100fe200078e000a */
[----:B------:R-:W2:Y:S03]  /*1210*/  LDG.E R31, desc[UR4][R30.64] ;  /* 0x000000041e1f7981 */ /* 0x000ea6000c1e1900 */
[--C-:B------:R-:W-:Y:S02]  /*1220*/  IMAD.WIDE.U32 R26, R27, 0x4, R10.reuse ;  /* 0x000000041b1a7825 */ /* 0x100fe400078e000a */
[----:B------:R-:W3:Y:S02]  /*1230*/  LDG.E R29, desc[UR4][R28.64] ;  /* 0x000000041c1d7981 */ /* 0x000ee4000c1e1900 */
[----:B------:R-:W-:-:S02]  /*1240*/  IMAD.WIDE.U32 R24, R25, 0x4, R10 ;  /* 0x0000000419187825 */ /* 0x000fc400078e000a */
[----:B------:R-:W4:Y:S02]  /*1250*/  LDG.E R27, desc[UR4][R26.64] ;  /* 0x000000041a1b7981 */ /* 0x000f24000c1e1900 */
[--C-:B------:R-:W-:Y:S02]  /*1260*/  IMAD.WIDE.U32 R14, R15, 0x4, R10.reuse ;  /* 0x000000040f0e7825 */ /* 0x100fe400078e000a */
[----:B------:R-:W5:Y:S02]  /*1270*/  LDG.E R24, desc[UR4][R24.64] ;  /* 0x0000000418187981 */ /* 0x000f64000c1e1900 */
[--C-:B------:R-:W-:Y:S02]  /*1280*/  IMAD.WIDE.U32 R12, R13, 0x4, R10.reuse ;  /* 0x000000040d0c7825 */ /* 0x100fe400078e000a */
[----:B------:R-:W5:Y:S02]  /*1290*/  LDG.E R14, desc[UR4][R14.64] ;  /* 0x000000040e0e7981 */ /* 0x000f64000c1e1900 */
[----:B------:R-:W-:-:S02]  /*12a0*/  IMAD.WIDE.U32 R10, R3, 0x4, R10 ;  /* 0x00000004030a7825 */ /* 0x000fc400078e000a */
[----:B------:R-:W5:Y:S04]  /*12b0*/  LDG.E R13, desc[UR4][R12.64] ;  /* 0x000000040c0d7981 */ /* 0x000f68000c1e1900 */
[----:B------:R-:W5:Y:S01]  /*12c0*/  LDG.E R11, desc[UR4][R10.64] ;  /* 0x000000040a0b7981 */ /* 0x000f62000c1e1900 */
[----:B------:R-:W-:Y:S01]  /*12d0*/  MOV R5, R8 ;  /* 0x0000000800057202 */ /* 0x000fe20000000f00 */
[----:B--2---:R-:W-:Y:S01]  /*12e0*/  FADD R18, R18, R31 ;  /* 0x0000001f12127221 */ /* 0x004fe20000000000 */
[----:B---3--:R-:W-:Y:S01]  /*12f0*/  FADD R20, R20, R29 ;  /* 0x0000001d14147221 */ /* 0x008fe20000000000 */
[----:B----4-:R-:W-:Y:S01]  /*1300*/  FADD R6, R6, R27 ;  /* 0x0000001b06067221 */ /* 0x010fe20000000000 */
[----:B-----5:R-:W-:Y:S01]  /*1310*/  FADD R17, R17, R24 ;  /* 0x0000001811117221 */ /* 0x020fe20000000000 */
[----:B------:R-:W-:Y:S01]  /*1320*/  FADD R19, R19, R14 ;  /* 0x0000000e13137221 */ /* 0x000fe20000000000 */
[----:B------:R-:W-:Y:S01]  /*1330*/  FADD R16, R16, R13 ;  /* 0x0000000d10107221 */ /* 0x000fe20000000000 */
[----:B------:R-:W-:-:S07]  /*1340*/  FADD R22, R22, R11 ;  /* 0x0000000b16167221 */ /* 0x000fce0000000000 */
.L_x_3:
[----:B------:R-:W-:Y:S05]  /*1350*/  BSYNC.RECONVERGENT B1 ;  /* 0x0000000000017941 */ /* 0x000fea0003800200 */
.L_x_2:
[----:B------:R-:W-:Y:S01]  /*1360*/  FADD R3, -R20, R18 ;  /* 0x0000001214037221 */ /* 0x000fe20000000100 */
[----:B------:R-:W0:Y:S01]  /*1370*/  F2F.F64.F32 R24, R6 ;  /* 0x0000000600187310 */ /* 0x000e220000201800 */
[----:B------:R-:W-:Y:S02]  /*1380*/  BSSY.RECONVERGENT B1, `(.L_x_9) ;  /* 0x0000018000017945 */ /* 0x000fe40003800200 */
[----:B------:R-:W-:-:S05]  /*1390*/  FMUL R3, R3, R3 ;  /* 0x0000000303037220 */ /* 0x000fca0000400000 */
[----:B------:R1:W2:Y:S01]  /*13a0*/  F2F.F64.F32 R8, R3 ;  /* 0x0000000300087310 */ /* 0x0002a20000201800 */
[----:B0-----:R-:W-:Y:S01]  /*13b0*/  DMUL R14, R24, 4 ;  /* 0x40100000180e7828 */ /* 0x001fe20000000000 */
[----:B-1----:R-:W-:-:S07]  /*13c0*/  FADD R3, R20, R18 ;  /* 0x0000001214037221 */ /* 0x002fce0000000000 */
[----:B--2---:R-:W-:Y:S01]  /*13d0*/  DFMA R14, R24, R14, R8 ;  /* 0x0000000e180e722b */ /* 0x004fe20000000008 */
[----:B------:R-:W-:Y:S01]  /*13e0*/  IMAD.MOV.U32 R8, RZ, RZ, 0x0 ;  /* 0x00000000ff087424 */ /* 0x000fe200078e00ff */
[----:B------:R-:W-:-:S04]  /*13f0*/  MOV R9, 0x3fd80000 ;  /* 0x3fd8000000097802 */ /* 0x000fc80000000f00 */
[----:B------:R-:W0:Y:S04]  /*1400*/  MUFU.RSQ64H R31, R15 ;  /* 0x0000000f001f7308 */ /* 0x000e280000001c00 */
[----:B------:R-:W-:-:S04]  /*1410*/  IADD3 R30, PT, PT, R15, -0x3500000, RZ ;  /* 0xfcb000000f1e7810 */ /* 0x000fc80007ffe0ff */
[----:B------:R-:W-:Y:S02]  /*1420*/  ISETP.GE.U32.AND P0, PT, R30, 0x7ca00000, PT ;  /* 0x7ca000001e00780c */ /* 0x000fe40003f06070 */
[----:B0-----:R-:W-:-:S08]  /*1430*/  DMUL R10, R30, R30 ;  /* 0x0000001e1e0a7228 */ /* 0x001fd00000000000 */
[----:B------:R-:W-:-:S08]  /*1440*/  DFMA R10, R14, -R10, 1 ;  /* 0x3ff000000e0a742b */ /* 0x000fd0000000080a */
[----:B------:R-:W-:Y:S02]  /*1450*/  DFMA R8, R10, R8, 0.5 ;  /* 0x3fe000000a08742b */ /* 0x000fe40000000008 */
[----:B------:R-:W-:-:S08]  /*1460*/  DMUL R10, R30, R10 ;  /* 0x0000000a1e0a7228 */ /* 0x000fd00000000000 */
[----:B------:R-:W-:-:S08]  /*1470*/  DFMA R8, R8, R10, R30 ;  /* 0x0000000a0808722b */ /* 0x000fd0000000001e */
[----:B------:R-:W-:Y:S02]  /*1480*/  DMUL R10, R14, R8 ;  /* 0x000000080e0a7228 */ /* 0x000fe40000000000 */
[----:B------:R-:W-:Y:S01]  /*1490*/  IADD3 R27, PT, PT, R9, -0x100000, RZ ;  /* 0xfff00000091b7810 */ /* 0x000fe20007ffe0ff */
[----:B------:R-:W-:-:S05]  /*14a0*/  IMAD.MOV.U32 R26, RZ, RZ, R8 ;  /* 0x000000ffff1a7224 */ /* 0x000fca00078e0008 */
[----:B------:R-:W-:-:S08]  /*14b0*/  DFMA R12, R10, -R10, R14 ;  /* 0x8000000a0a0c722b */ /* 0x000fd0000000000e */
[----:B------:R-:W-:Y:S01]  /*14c0*/  DFMA R28, R12, R26, R10 ;  /* 0x0000001a0c1c722b */ /* 0x000fe2000000000a */
[----:B------:R-:W-:Y:S10]  /*14d0*/  @!P0 BRA `(.L_x_10) ;  /* 0x0000000000088947 */ /* 0x000ff40003800000 */
[----:B------:R-:W-:-:S07]  /*14e0*/  MOV R21, 0x1500 ;  /* 0x0000150000157802 */ /* 0x000fce0000000f00 */
[----:B------:R-:W-:Y:S05]  /*14f0*/  CALL.REL.NOINC `($__internal_0_$__cuda_sm20_dsqrt_rn_f64_mediumpath_v1) ;  /* 0x00000004000c7944 */ /* 0x000fea0003c00000 */
.L_x_10:
[----:B------:R-:W-:Y:S05]  /*1500*/  BSYNC.RECONVERGENT B1 ;  /* 0x0000000000017941 */ /* 0x000fea0003800200 */
.L_x_9:
[----:B------:R-:W0:Y:S01]  /*1510*/  F2F.F32.F64 R28, R28 ;  /* 0x0000001c001c7310 */ /* 0x000e220000301000 */
[----:B------:R-:W-:Y:S01]  /*1520*/  BSSY.RECONVERGENT B1, `(.L_x_11) ;  /* 0x0000035000017945 */ /* 0x000fe20003800200 */
[----:B------:R-:W-:Y:S02]  /*1530*/  MOV R10, 0x40000000 ;  /* 0x40000000000a7802 */ /* 0x000fe40000000f00 */
[----:B0-----:R-:W-:-:S13]  /*1540*/  FSETP.GT.AND P0, PT, R3, R28, PT ;  /* 0x0000001c0300720b */ /* 0x001fda0003f04000 */
[----:B------:R-:W-:Y:S05]  /*1550*/  @!P0 BRA `(.L_x_12) ;  /* 0x0000000000c48947 */ /* 0x000fea0003800000 */
[C-C-:B------:R-:W-:Y:S01]  /*1560*/  FADD R8, R3.reuse, -R28.reuse ;  /* 0x8000001c03087221 */ /* 0x140fe20000000000 */
[----:B------:R-:W-:Y:S01]  /*1570*/  FADD R3, R3, R28 ;  /* 0x0000001c03037221 */ /* 0x000fe20000000000 */
[----:B------:R-:W-:Y:S02]  /*1580*/  BSSY.RECONVERGENT B2, `(.L_x_13) ;  /* 0x000000c000027945 */ /* 0x000fe40003800200 */
[----:B------:R-:W0:Y:S08]  /*1590*/  MUFU.RCP R9, R8 ;  /* 0x0000000800097308 */ /* 0x000e300000001000 */
[----:B------:R-:W1:Y:S01]  /*15a0*/  FCHK P0, R3, R8 ;  /* 0x0000000803007302 */ /* 0x000e620000000000 */
[----:B0-----:R-:W-:-:S04]  /*15b0*/  FFMA R12, -R8, R9, 1 ;  /* 0x3f800000080c7423 */ /* 0x001fc80000000109 */
[----:B------:R-:W-:-:S04]  /*15c0*/  FFMA R12, R9, R12, R9 ;  /* 0x0000000c090c7223 */ /* 0x000fc80000000009 */
[----:B------:R-:W-:-:S04]  /*15d0*/  FFMA R9, R3, R12, RZ ;  /* 0x0000000c03097223 */ /* 0x000fc800000000ff */
[----:B------:R-:W-:-:S04]  /*15e0*/  FFMA R11, -R8, R9, R3 ;  /* 0x00000009080b7223 */ /* 0x000fc80000000103 */
[----:B------:R-:W-:Y:S01]  /*15f0*/  FFMA R9, R12, R11, R9 ;  /* 0x0000000b0c097223 */ /* 0x000fe20000000009 */
[----:B-1----:R-:W-:Y:S06]  /*1600*/  @!P0 BRA `(.L_x_14) ;  /* 0x00000000000c8947 */ /* 0x002fec0003800000 */
[----:B------:R-:W-:-:S07]  /*1610*/  MOV R11, 0x1630 ;  /* 0x00001630000b7802 */ /* 0x000fce0000000f00 */
[----:B------:R-:W-:Y:S05]  /*1620*/  CALL.REL.NOINC `($__internal_2_$__cuda_sm3x_div_rn_noftz_f32_slowpath) ;  /* 0x0000000800487944 */ /* 0x000fea0003c00000 */
[----:B------:R-:W-:-:S07]  /*1630*/  MOV R9, R3 ;  /* 0x0000000300097202 */ /* 0x000fce0000000f00 */
.L_x_14:
[----:B------:R-:W-:Y:S05]  /*1640*/  BSYNC.RECONVERGENT B2 ;  /* 0x0000000000027941 */ /* 0x000fea0003800200 */
.L_x_13:
[----:B------:R-:W-:-:S13]  /*1650*/  FSETP.GEU.AND P0, PT, R9, 10000, PT ;  /* 0x461c40000900780b */ /* 0x000fda0003f0e000 */
[----:B------:R-:W-:Y:S05]  /*1660*/  @P0 BRA `(.L_x_12) ;  /* 0x0000000000800947 */ /* 0x000fea0003800000 */
[----:B------:R-:W-:Y:S01]  /*1670*/  FMUL R3, R6, R6 ;  /* 0x0000000606037220 */ /* 0x000fe20000400000 */
[----:B------:R-:W-:Y:S03]  /*1680*/  BSSY.RECONVERGENT B2, `(.L_x_15) ;  /* 0x000000d000027945 */ /* 0x000fe60003800200 */
[----:B------:R-:W-:-:S04]  /*1690*/  FFMA R9, R20, R18, -R3 ;  /* 0x0000001214097223 */ /* 0x000fc80000000803 */
[----:B------:R-:W-:-:S05]  /*16a0*/  VIADD R3, R9, 0x1800000 ;  /* 0x0180000009037836 */ /* 0x000fca0000000000 */
[----:B------:R-:W-:-:S04]  /*16b0*/  LOP3.LUT R3, R3, 0x7f800000, RZ, 0xc0, !PT ;  /* 0x7f80000003037812 */ /* 0x000fc800078ec0ff */
[----:B------:R-:W-:-:S13]  /*16c0*/  ISETP.GT.U32.AND P0, PT, R3, 0x1ffffff, PT ;  /* 0x01ffffff0300780c */ /* 0x000fda0003f04070 */
[----:B------:R-:W-:Y:S05]  /*16d0*/  @P0 BRA `(.L_x_16) ;  /* 0x00000000000c0947 */ /* 0x000fea0003800000 */
[----:B------:R-:W-:-:S07]  /*16e0*/  MOV R11, 0x1700 ;  /* 0x00001700000b7802 */ /* 0x000fce0000000f00 */
[----:B------:R-:W-:Y:S05]  /*16f0*/  CALL.REL.NOINC `($__internal_1_$__cuda_sm20_rcp_rn_f32_slowpath) ;  /* 0x0000000400387944 */ /* 0x000fea0003c00000 */
[----:B------:R-:W-:Y:S05]  /*1700*/  BRA `(.L_x_17) ;  /* 0x0000000000107947 */ /* 0x000fea0003800000 */
.L_x_16:
[----:B------:R-:W0:Y:S02]  /*1710*/  MUFU.RCP R12, R9 ;  /* 0x00000009000c7308 */ /* 0x000e240000001000 */
[----:B0-----:R-:W-:-:S04]  /*1720*/  FFMA R3, R9, R12, -1 ;  /* 0xbf80000009037423 */ /* 0x001fc8000000000c */
[----:B------:R-:W-:-:S04]  /*1730*/  FADD.FTZ R3, -R3, -RZ ;  /* 0x800000ff03037221 */ /* 0x000fc80000010100 */
[----:B------:R-:W-:-:S07]  /*1740*/  FFMA R12, R12, R3, R12 ;  /* 0x000000030c0c7223 */ /* 0x000fce000000000c */
.L_x_17:
[----:B------:R-:W-:Y:S05]  /*1750*/  BSYNC.RECONVERGENT B2 ;  /* 0x0000000000027941 */ /* 0x000fea0003800200 */
.L_x_15:
[----:B------:R-:W-:-:S13]  /*1760*/  FSETP.GT.AND P0, PT, R12, RZ, PT ;  /* 0x000000ff0c00720b */ /* 0x000fda0003f04000 */
[----:B------:R-:W-:Y:S05]  /*1770*/  @!P0 BRA `(.L_x_12) ;  /* 0x00000000003c8947 */ /* 0x000fea0003800000 */
[C---:B------:R-:W-:Y:S01]  /*1780*/  FMUL R3, R22.reuse, R22 ;  /* 0x0000001616037220 */ /* 0x040fe20000400000 */
[-C--:B------:R-:W-:Y:S01]  /*1790*/  FMUL R8, R19, R19.reuse ;  /* 0x0000001313087220 */ /* 0x080fe20000400000 */
[----:B------:R-:W-:Y:S01]  /*17a0*/  FMUL R10, R22, R19 ;  /* 0x00000013160a7220 */ /* 0x000fe20000400000 */
[----:B------:R-:W-:Y:S01]  /*17b0*/  DADD R24, R24, R24 ;  /* 0x0000000018187229 */ /* 0x000fe20000000018 */
[C---:B------:R-:W-:Y:S01]  /*17c0*/  FFMA R9, R16.reuse, R16, R3 ;  /* 0x0000001010097223 */ /* 0x040fe20000000003 */
[-C--:B------:R-:W-:Y:S01]  /*17d0*/  FFMA R3, R17, R17.reuse, R8 ;  /* 0x0000001111037223 */ /* 0x080fe20000000008 */
[----:B------:R-:W-:Y:S01]  /*17e0*/  FFMA R14, R16, R17, R10 ;  /* 0x00000011100e7223 */ /* 0x000fe2000000000a */
[----:B------:R-:W-:Y:S01]  /*17f0*/  F2F.F64.F32 R12, R12 ;  /* 0x0000000c000c7310 */ /* 0x000fe20000201800 */
[----:B------:R-:W-:-:S04]  /*1800*/  FMUL R11, R18, R9 ;  /* 0x00000009120b7220 */ /* 0x000fc80000400000 */
[----:B------:R-:W-:-:S03]  /*1810*/  FFMA R11, R20, R3, R11 ;  /* 0x00000003140b7223 */ /* 0x000fc6000000000b */
[----:B------:R-:W-:Y:S08]  /*1820*/  F2F.F64.F32 R8, R14 ;  /* 0x0000000e00087310 */ /* 0x000ff00000201800 */
[----:B------:R-:W0:Y:S02]  /*1830*/  F2F.F64.F32 R10, R11 ;  /* 0x0000000b000a7310 */ /* 0x000e240000201800 */
[----:B0-----:R-:W-:-:S08]  /*1840*/  DFMA R8, -R24, R8, R10 ;  /* 0x000000081808722b */ /* 0x001fd0000000010a */
[----:B------:R-:W-:-:S06]  /*1850*/  DMUL R8, R12, R8 ;  /* 0x000000080c087228 */ /* 0x000fcc0000000000 */
[----:B------:R0:W1:Y:S05]  /*1860*/  F2F.F32.F64 R10, R8 ;  /* 0x00000008000a7310 */ /* 0x00006a0000301000 */
.L_x_12:
[----:B------:R-:W-:Y:S05]  /*1870*/  BSYNC.RECONVERGENT B1 ;  /* 0x0000000000017941 */ /* 0x000fea0003800200 */
.L_x_11:
[----:B------:R-:W2:Y:S01]  /*1880*/  LDCU UR6, c[0x0][0x3a4] ;  /* 0x00007480ff0677ac */ /* 0x000ea20008000800 */
[----:B0-----:R-:W0:Y:S01]  /*1890*/  LDC.64 R8, c[0x0][0x3a8] ;  /* 0x0000ea00ff087b82 */ /* 0x001e220000000a00 */
[----:B--2---:R-:W-:-:S05]  /*18a0*/  MOV R11, UR6 ;  /* 0x00000006000b7c02 */ /* 0x004fca0008000f00 */
[----:B------:R-:W-:-:S04]  /*18b0*/  IMAD R3, R0, R11, R4 ;  /* 0x0000000b00037224 */ /* 0x000fc800078e0204 */
[----:B0-----:R-:W-:-:S05]  /*18c0*/  IMAD.WIDE.U32 R8, R3, 0x4, R8 ;  /* 0x0000000403087825 */ /* 0x001fca00078e0008 */
[----:B-1----:R0:W-:Y:S02]  /*18d0*/  STG.E desc[UR4][R8.64], R10 ;  /* 0x0000000a08007986 */ /* 0x0021e4000c101904 */
.L_x_1:
[----:B------:R-:W-:Y:S05]  /*18e0*/  BSYNC.RECONVERGENT B0 ;  /* 0x0000000000007941 */ /* 0x000fea0003800200 */
.L_x_0:
[----:B------:R-:W-:-:S04]  /*18f0*/  IADD3 R4, PT, PT, R4, 0x1, RZ ;  /* 0x0000000104047810 */ /* 0x000fc80007ffe0ff */
[----:B------:R-:W-:-:S13]  /*1900*/  ISETP.NE.AND P0, PT, R4, R11, PT ;  /* 0x0000000b0400720c */ /* 0x000fda0003f05270 */
[----:B------:R-:W-:Y:S05]  /*1910*/  @P0 BRA `(.L_x_18) ;  /* 0xffffffe800700947 */ /* 0x000fea000383ffff */
[----:B------:R-:W-:Y:S05]  /*1920*/  EXIT ;  /* 0x000000000000794d */ /* 0x000fea0003800000 */
        .weak           $__internal_0_$__cuda_sm20_dsqrt_rn_f64_mediumpath_v1
        .type           $__internal_0_$__cuda_sm20_dsqrt_rn_f64_mediumpath_v1,@function
        .size           $__internal_0_$__cuda_sm20_dsqrt_rn_f64_mediumpath_v1,($__internal_1_$__cuda_sm20_rcp_rn_f32_slowpath - $__internal_0_$__cuda_sm20_dsqrt_rn_f64_mediumpath_v1)
$__internal_0_$__cuda_sm20_dsqrt_rn_f64_mediumpath_v1:
[----:B------:R-:W-:Y:S01]  /*1930*/  ISETP.GE.U32.AND P0, PT, R30, -0x3400000, PT ;  /* 0xfcc000001e00780c */ /* 0x000fe20003f06070 */
[----:B------:R-:W-:Y:S01]  /*1940*/  BSSY.RECONVERGENT B2, `(.L_x_19) ;  /* 0x0000024000027945 */ /* 0x000fe20003800200 */
[----:B------:R-:W-:-:S11]  /*1950*/  IMAD.MOV.U32 R9, RZ, RZ, R27 ;  /* 0x000000ffff097224 */ /* 0x000fd600078e001b */
[----:B------:R-:W-:Y:S05]  /*1960*/  @!P0 BRA `(.L_x_20) ;  /* 0x0000000000208947 */ /* 0x000fea0003800000 */
[----:B------:R-:W-:-:S10]  /*1970*/  DFMA.RM R10, R12, R8, R10 ;  /* 0x000000080c0a722b */ /* 0x000fd4000000400a */
[----:B------:R-:W-:-:S04]  /*1980*/  IADD3 R8, P0, PT, R10, 0x1, RZ ;  /* 0x000000010a087810 */ /* 0x000fc80007f1e0ff */
[----:B------:R-:W-:-:S06]  /*1990*/  IADD3.X R9, PT, PT, RZ, R11, RZ, P0, !PT ;  /* 0x0000000bff097210 */ /* 0x000fcc00007fe4ff */
[----:B------:R-:W-:-:S08]  /*19a0*/  DFMA.RP R14, -R10, R8, R14 ;  /* 0x000000080a0e722b */ /* 0x000fd0000000810e */
[----:B------:R-:W-:-:S06]  /*19b0*/  DSETP.GT.AND P0, PT, R14, RZ, PT ;  /* 0x000000ff0e00722a */ /* 0x000fcc0003f04000 */
[----:B------:R-:W-:Y:S02]  /*19c0*/  FSEL R8, R8, R10, P0 ;  /* 0x0000000a08087208 */ /* 0x000fe40000000000 */
[----:B------:R-:W-:Y:S01]  /*19d0*/  FSEL R9, R9, R11, P0 ;  /* 0x0000000b09097208 */ /* 0x000fe20000000000 */
[----:B------:R-:W-:Y:S06]  /*19e0*/  BRA `(.L_x_21) ;  /* 0x0000000000647947 */ /* 0x000fec0003800000 */
.L_x_20:
[----:B------:R-:W-:-:S14]  /*19f0*/  DSETP.NE.AND P0, PT, R14, RZ, PT ;  /* 0x000000ff0e00722a */ /* 0x000fdc0003f05000 */
[----:B------:R-:W-:Y:S05]  /*1a00*/  @!P0 BRA `(.L_x_22) ;  /* 0x0000000000588947 */ /* 0x000fea0003800000 */
[----:B------:R-:W-:-:S13]  /*1a10*/  ISETP.GE.AND P0, PT, R15, RZ, PT ;  /* 0x000000ff0f00720c */ /* 0x000fda0003f06270 */
[----:B------:R-:W-:Y:S01]  /*1a20*/  @!P0 MOV R8, 0x0 ;  /* 0x0000000000088802 */ /* 0x000fe20000000f00 */
[----:B------:R-:W-:Y:S01]  /*1a30*/  @!P0 IMAD.MOV.U32 R9, RZ, RZ, -0x80000 ;  /* 0xfff80000ff098424 */ /* 0x000fe200078e00ff */
[----:B------:R-:W-:Y:S06]  /*1a40*/  @!P0 BRA `(.L_x_21) ;  /* 0x00000000004c8947 */ /* 0x000fec0003800000 */
[----:B------:R-:W-:-:S13]  /*1a50*/  ISETP.GT.AND P0, PT, R15, 0x7fefffff, PT ;  /* 0x7fefffff0f00780c */ /* 0x000fda0003f04270 */
[----:B------:R-:W-:Y:S05]  /*1a60*/  @P0 BRA `(.L_x_22) ;  /* 0x0000000000400947 */ /* 0x000fea0003800000 */
[----:B------:R-:W-:Y:S01]  /*1a70*/  DMUL R14, R14, 8.11296384146066816958e+31 ;  /* 0x469000000e0e7828 */ /* 0x000fe20000000000 */
[----:B------:R-:W-:Y:S01]  /*1a80*/  MOV R12, RZ ;  /* 0x000000ff000c7202 */ /* 0x000fe20000000f00 */
[----:B------:R-:W-:Y:S01]  /*1a90*/  IMAD.MOV.U32 R9, RZ, RZ, 0x3fd80000 ;  /* 0x3fd80000ff097424 */ /* 0x000fe200078e00ff */
[----:B------:R-:W-:-:S03]  /*1aa0*/  MOV R8, 0x0 ;  /* 0x0000000000087802 */ /* 0x000fc60000000f00 */
[----:B------:R-:W0:Y:S02]  /*1ab0*/  MUFU.RSQ64H R13, R15 ;  /* 0x0000000f000d7308 */ /* 0x000e240000001c00 */
[----:B0-----:R-:W-:-:S08]  /*1ac0*/  DMUL R10, R12, R12 ;  /* 0x0000000c0c0a7228 */ /* 0x001fd00000000000 */
[----:B------:R-:W-:-:S08]  /*1ad0*/  DFMA R10, R14, -R10, 1 ;  /* 0x3ff000000e0a742b */ /* 0x000fd0000000080a */
[----:B------:R-:W-:Y:S02]  /*1ae0*/  DFMA R8, R10, R8, 0.5 ;  /* 0x3fe000000a08742b */ /* 0x000fe40000000008 */
[----:B------:R-:W-:-:S08]  /*1af0*/  DMUL R10, R12, R10 ;  /* 0x0000000a0c0a7228 */ /* 0x000fd00000000000 */
[----:B------:R-:W-:-:S08]  /*1b00*/  DFMA R10, R8, R10, R12 ;  /* 0x0000000a080a722b */ /* 0x000fd0000000000c */
[----:B------:R-:W-:Y:S02]  /*1b10*/  DMUL R8, R14, R10 ;  /* 0x0000000a0e087228 */ /* 0x000fe40000000000 */
[----:B------:R-:W-:-:S06]  /*1b20*/  IADD3 R11, PT, PT, R11, -0x100000, RZ ;  /* 0xfff000000b0b7810 */ /* 0x000fcc0007ffe0ff */
[----:B------:R-:W-:-:S08]  /*1b30*/  DFMA R14, R8, -R8, R14 ;  /* 0x80000008080e722b */ /* 0x000fd0000000000e */
[----:B------:R-:W-:-:S10]  /*1b40*/  DFMA R8, R10, R14, R8 ;  /* 0x0000000e0a08722b */ /* 0x000fd40000000008 */
[----:B------:R-:W-:Y:S01]  /*1b50*/  IADD3 R9, PT, PT, R9, -0x3500000, RZ ;  /* 0xfcb0000009097810 */ /* 0x000fe20007ffe0ff */
[----:B------:R-:W-:Y:S06]  /*1b60*/  BRA `(.L_x_21) ;  /* 0x0000000000047947 */ /* 0x000fec0003800000 */
.L_x_22:
[----:B------:R-:W-:-:S11]  /*1b70*/  DADD R8, R14, R14 ;  /* 0x000000000e087229 */ /* 0x000fd6000000000e */
.L_x_21:
[----:B------:R-:W-:Y:S05]  /*1b80*/  BSYNC.RECONVERGENT B2 ;  /* 0x0000000000027941 */ /* 0x000fea0003800200 */
.L_x_19:
[----:B------:R-:W-:Y:S01]  /*1b90*/  IMAD.MOV.U32 R28, RZ, RZ, R8 ;  /* 0x000000ffff1c7224 */ /* 0x000fe200078e0008 */
[----:B------:R-:W-:Y:S01]  /*1ba0*/  MOV R29, R9 ;  /* 0x00000009001d7202 */ /* 0x000fe20000000f00 */
[----:B------:R-:W-:Y:S01]  /*1bb0*/  IMAD.MOV.U32 R9, RZ, RZ, 0x0 ;  /* 0x00000000ff097424 */ /* 0x000fe200078e00ff */
[----:B------:R-:W-:-:S04]  /*1bc0*/  MOV R8, R21 ;  /* 0x0000001500087202 */ /* 0x000fc80000000f00 */
[----:B------:R-:W-:Y:S05]  /*1bd0*/  RET.REL.NODEC R8 `(_Z28cudaTransientFstatRectWindowPfjjjjjjjjS_) ;  /* 0xffffffe408087950 */ /* 0x000fea0003c3ffff */
        .weak           $__internal_1_$__cuda_sm20_rcp_rn_f32_slowpath
        .type           $__internal_1_$__cuda_sm20_rcp_rn_f32_slowpath,@function
        .size           $__internal_1_$__cuda_sm20_rcp_rn_f32_slowpath,($__internal_2_$__cuda_sm3x_div_rn_noftz_f32_slowpath - $__internal_1_$__cuda_sm20_rcp_rn_f32_slowpath)
$__internal_1_$__cuda_sm20_rcp_rn_f32_slowpath:
[----:B------:R-:W-:Y:S01]  /*1be0*/  SHF.L.U32 R8, R9, 0x1, RZ ;  /* 0x0000000109087819 */ /* 0x000fe200000006ff */
[----:B------:R-:W-:Y:S01]  /*1bf0*/  BSSY.RECONVERGENT B3, `(.L_x_23) ;  /* 0x0000031000037945 */ /* 0x000fe20003800200 */
[----:B------:R-:W-:Y:S02]  /*1c00*/  MOV R3, R9 ;  /* 0x0000000900037202 */ /* 0x000fe40000000f00 */
[----:B------:R-:W-:-:S04]  /*1c10*/  SHF.R.U32.HI R8, RZ, 0x18, R8 ;  /* 0x00000018ff087819 */ /* 0x000fc80000011608 */
[----:B------:R-:W-:-:S13]  /*1c20*/  ISETP.NE.U32.AND P0, PT, R8, RZ, PT ;  /* 0x000000ff0800720c */ /* 0x000fda0003f05070 */
[----:B------:R-:W-:Y:S05]  /*1c30*/  @P0 BRA `(.L_x_24) ;  /* 0x0000000000280947 */ /* 0x000fea0003800000 */
[----:B------:R-:W-:-:S05]  /*1c40*/  IMAD.SHL.U32 R8, R3, 0x2, RZ ;  /* 0x0000000203087824 */ /* 0x000fca00078e00ff */
[----:B------:R-:W-:-:S13]  /*1c50*/  ISETP.NE.AND P0, PT, R8, RZ, PT ;  /* 0x000000ff0800720c */ /* 0x000fda0003f05270 */
[----:B------:R-:W-:Y:S01]  /*1c60*/  @P0 FFMA R12, R3, 1.84467440737095516160e+19, RZ ;  /* 0x5f800000030c0823 */ /* 0x000fe200000000ff */
[----:B------:R-:W-:Y:S08]  /*1c70*/  @!P0 MUFU.RCP R9, R3 ;  /* 0x0000000300098308 */ /* 0x000ff00000001000 */
[----:B------:R-:W0:Y:S02]  /*1c80*/  @P0 MUFU.RCP R13, R12 ;  /* 0x0000000c000d0308 */ /* 0x000e240000001000 */
[----:B0-----:R-:W-:-:S04]  /*1c90*/  @P0 FFMA R8, R12, R13, -1 ;  /* 0xbf8000000c080423 */ /* 0x001fc8000000000d */
[----:B------:R-:W-:-:S04]  /*1ca0*/  @P0 FADD.FTZ R8, -R8, -RZ ;  /* 0x800000ff08080221 */ /* 0x000fc80000010100 */
[----:B------:R-:W-:-:S04]  /*1cb0*/  @P0 FFMA R8, R13, R8, R13 ;  /* 0x000000080d080223 */ /* 0x000fc8000000000d */
[----:B------:R-:W-:Y:S01]  /*1cc0*/  @P0 FFMA R9, R8, 1.84467440737095516160e+19, RZ ;  /* 0x5f80000008090823 */ /* 0x000fe200000000ff */
[----:B------:R-:W-:Y:S06]  /*1cd0*/  BRA `(.L_x_25) ;  /* 0x0000000000887947 */ /* 0x000fec0003800000 */
.L_x_24:
[----:B------:R-:W-:-:S04]  /*1ce0*/  IADD3 R9, PT, PT, R8, -0xfd, RZ ;  /* 0xffffff0308097810 */ /* 0x000fc80007ffe0ff */
[----:B------:R-:W-:-:S13]  /*1cf0*/  ISETP.GT.U32.AND P0, PT, R9, 0x1, PT ;  /* 0x000000010900780c */ /* 0x000fda0003f04070 */
[----:B------:R-:W-:Y:S05]  /*1d00*/  @P0 BRA `(.L_x_26) ;  /* 0x0000000000780947 */ /* 0x000fea0003800000 */
[----:B------:R-:W-:Y:S01]  /*1d10*/  LOP3.LUT R12, R3, 0x7fffff, RZ, 0xc0, !PT ;  /* 0x007fffff030c7812 */ /* 0x000fe200078ec0ff */
[----:B------:R-:W-:-:S03]  /*1d20*/  HFMA2 R26, -RZ, RZ, 0, 1.78813934326171875e-07 ;  /* 0x00000003ff1a7431 */ /* 0x000fc600000001ff */
[----:B------:R-:W-:-:S04]  /*1d30*/  LOP3.LUT R12, R12, 0x3f800000, RZ, 0xfc, !PT ;  /* 0x3f8000000c0c7812 */ /* 0x000fc800078efcff */
[----:B------:R-:W0:Y:S01]  /*1d40*/  MUFU.RCP R13, R12 ;  /* 0x0000000c000d7308 */ /* 0x000e220000001000 */
[----:B------:R-:W-:Y:S01]  /*1d50*/  SHF.L.U32 R21, R26, R9, RZ ;  /* 0x000000091a157219 */ /* 0x000fe200000006ff */
[----:B0-----:R-:W-:-:S04]  /*1d60*/  FFMA R14, R12, R13, -1 ;  /* 0xbf8000000c0e7423 */ /* 0x001fc8000000000d */
[----:B------:R-:W-:-:S04]  /*1d70*/  FADD.FTZ R14, -R14, -RZ ;  /* 0x800000ff0e0e7221 */ /* 0x000fc80000010100 */
[CCC-:B------:R-:W-:Y:S01]  /*1d80*/  FFMA.RM R15, R13.reuse, R14.reuse, R13.reuse ;  /* 0x0000000e0d0f7223 */ /* 0x1c0fe2000000400d */
[----:B------:R-:W-:-:S04]  /*1d90*/  FFMA.RP R14, R13, R14, R13 ;  /* 0x0000000e0d0e7223 */ /* 0x000fc8000000800d */
[C---:B------:R-:W-:Y:S02]  /*1da0*/  LOP3.LUT R13, R15.reuse, 0x7fffff, RZ, 0xc0, !PT ;  /* 0x007fffff0f0d7812 */ /* 0x040fe400078ec0ff */
[----:B------:R-:W-:Y:S02]  /*1db0*/  FSETP.NEU.FTZ.AND P0, PT, R15, R14, PT ;  /* 0x0000000e0f00720b */ /* 0x000fe40003f1d000 */
[----:B------:R-:W-:Y:S02]  /*1dc0*/  LOP3.LUT R14, R13, 0x800000, RZ, 0xfc, !PT ;  /* 0x008000000d0e7812 */ /* 0x000fe400078efcff */
[----:B------:R-:W-:Y:S02]  /*1dd0*/  SEL R13, RZ, 0xffffffff, !P0 ;  /* 0xffffffffff0d7807 */ /* 0x000fe40004000000 */
[----:B------:R-:W-:-:S03]  /*1de0*/  LOP3.LUT R12, R21, R14, RZ, 0xc0, !PT ;  /* 0x0000000e150c7212 */ /* 0x000fc600078ec0ff */
[----:B------:R-:W-:Y:S01]  /*1df0*/  IMAD.MOV R13, RZ, RZ, -R13 ;  /* 0x000000ffff0d7224 */ /* 0x000fe200078e0a0d */
[----:B------:R-:W-:-:S04]  /*1e00*/  SHF.R.U32.HI R12, RZ, R9, R12 ;  /* 0x00000009ff0c7219 */ /* 0x000fc8000001160c */
[----:B------:R-:W-:Y:S02]  /*1e10*/  LOP3.LUT P1, RZ, R13, R9, R14, 0xf8, !PT ;  /* 0x000000090dff7212 */ /* 0x000fe4000782f80e */
[C---:B------:R-:W-:Y:S02]  /*1e20*/  LOP3.LUT P0, RZ, R12.reuse, 0x1, RZ, 0xc0, !PT ;  /* 0x000000010cff7812 */ /* 0x040fe4000780c0ff */
[----:B------:R-:W-:-:S04]  /*1e30*/  LOP3.LUT P2, RZ, R12, 0x2, RZ, 0xc0, !PT ;  /* 0x000000020cff7812 */ /* 0x000fc8000784c0ff */
[----:B------:R-:W-:Y:S02]  /*1e40*/  PLOP3.LUT P0, PT, P0, P1, P2, 0xe0, 0x0 ;  /* 0x000000000000781c */ /* 0x000fe40000703c20 */
[----:B------:R-:W-:Y:S02]  /*1e50*/  LOP3.LUT P1, RZ, R3, 0x7fffff, RZ, 0xc0, !PT ;  /* 0x007fffff03ff7812 */ /* 0x000fe4000782c0ff */
[----:B------:R-:W-:-:S04]  /*1e60*/  SEL R9, RZ, 0x1, !P0 ;  /* 0x00000001ff097807 */ /* 0x000fc80004000000 */
[----:B------:R-:W-:-:S04]  /*1e70*/  IADD3 R9, PT, PT, -R9, RZ, RZ ;  /* 0x000000ff09097210 */ /* 0x000fc80007ffe1ff */
[----:B------:R-:W-:Y:S02]  /*1e80*/  ISETP.GE.AND P0, PT, R9, RZ, PT ;  /* 0x000000ff0900720c */ /* 0x000fe40003f06270 */
[----:B------:R-:W-:-:S04]  /*1e90*/  IADD3 R9, PT, PT, R8, -0xfc, RZ ;  /* 0xffffff0408097810 */ /* 0x000fc80007ffe0ff */
[----:B------:R-:W-:-:S07]  /*1ea0*/  SHF.R.U32.HI R14, RZ, R9, R14 ;  /* 0x00000009ff0e7219 */ /* 0x000fce000001160e */
[----:B------:R-:W-:-:S05]  /*1eb0*/  @!P0 VIADD R14, R14, 0x1 ;  /* 0x000000010e0e8836 */ /* 0x000fca0000000000 */
[----:B------:R-:W-:-:S04]  /*1ec0*/  @!P1 SHF.L.U32 R14, R14, 0x1, RZ ;  /* 0x000000010e0e9819 */ /* 0x000fc800000006ff */
[----:B------:R-:W-:Y:S01]  /*1ed0*/  LOP3.LUT R9, R14, 0x80000000, R3, 0xf8, !PT ;  /* 0x800000000e097812 */ /* 0x000fe200078ef803 */
[----:B------:R-:W-:Y:S06]  /*1ee0*/  BRA `(.L_x_25) ;  /* 0x0000000000047947 */ /* 0x000fec0003800000 */
.L_x_26:
[----:B------:R0:W1:Y:S02]  /*1ef0*/  MUFU.RCP R9, R3 ;  /* 0x0000000300097308 */ /* 0x0000640000001000 */
.L_x_25:
[----:B------:R-:W-:Y:S05]  /*1f00*/  BSYNC.RECONVERGENT B3 ;  /* 0x0000000000037941 */ /* 0x000fea0003800200 */
.L_x_23:
[----:B-1----:R-:W-:Y:S01]  /*1f10*/  MOV R12, R9 ;  /* 0x00000009000c7202 */ /* 0x002fe20000000f00 */
[----:B------:R-:W-:Y:S02]  /*1f20*/  HFMA2 R9, -RZ, RZ, 0, 0 ;  /* 0x00000000ff097431 */ /* 0x000fe400000001ff */
[----:B------:R-:W-:-:S04]  /*1f30*/  IMAD.MOV.U32 R8, RZ, RZ, R11 ;  /* 0x000000ffff087224 */ /* 0x000fc800078e000b */
[----:B0-----:R-:W-:Y:S05]  /*1f40*/  RET.REL.NODEC R8 `(_Z28cudaTransientFstatRectWindowPfjjjjjjjjS_) ;  /* 0xffffffe0082c7950 */ /* 0x001fea0003c3ffff */
        .weak           $__internal_2_$__cuda_sm3x_div_rn_noftz_f32_slowpath
        .type           $__internal_2_$__cuda_sm3x_div_rn_noftz_f32_slowpath,@function
        .size           $__internal_2_$__cuda_sm3x_div_rn_noftz_f32_slowpath,(.L_x_41 - $__internal_2_$__cuda_sm3x_div_rn_noftz_f32_slowpath)
$__internal_2_$__cuda_sm3x_div_rn_noftz_f32_slowpath:
[----:B------:R-:W-:Y:S01]  /*1f50*/  SHF.R.U32.HI R9, RZ, 0x17, R8 ;  /* 0x00000017ff097819 */ /* 0x000fe20000011608 */
[----:B------:R-:W-:Y:S01]  /*1f60*/  BSSY.RECONVERGENT B3, `(.L_x_27) ;  /* 0x0000064000037945 */ /* 0x000fe20003800200 */
[----:B------:R-:W-:Y:S02]  /*1f70*/  SHF.R.U32.HI R14, RZ, 0x17, R3 ;  /* 0x00000017ff0e7819 */ /* 0x000fe40000011603 */
[----:B------:R-:W-:Y:S02]  /*1f80*/  LOP3.LUT R9, R9, 0xff, RZ, 0xc0, !PT ;  /* 0x000000ff09097812 */ /* 0x000fe400078ec0ff */
[----:B------:R-:W-:Y:S02]  /*1f90*/  LOP3.LUT R14, R14, 0xff, RZ, 0xc0, !PT ;  /* 0x000000ff0e0e7812 */ /* 0x000fe400078ec0ff */
[----:B------:R-:W-:Y:S02]  /*1fa0*/  IADD3 R21, PT, PT, R9, -0x1, RZ ;  /* 0xffffffff09157810 */ /* 0x000fe40007ffe0ff */
[----:B------:R-:W-:Y:S01]  /*1fb0*/  MOV R13, R3 ;  /* 0x00000003000d7202 */ /* 0x000fe20000000f00 */
[----:B------:R-:W-:Y:S01]  /*1fc0*/  VIADD R15, R14, 0xffffffff ;  /* 0xffffffff0e0f7836 */ /* 0x000fe20000000000 */
[----:B------:R-:W-:-:S02]  /*1fd0*/  ISETP.GT.U32.AND P0, PT, R21, 0xfd, PT ;  /* 0x000000fd1500780c */ /* 0x000fc40003f04070 */
[----:B------:R-:W-:Y:S02]  /*1fe0*/  MOV R26, R8 ;  /* 0x00000008001a7202 */ /* 0x000fe40000000f00 */
[----:B------:R-:W-:-:S13]  /*1ff0*/  ISETP.GT.U32.OR P0, PT, R15, 0xfd, P0 ;  /* 0x000000fd0f00780c */ /* 0x000fda0000704470 */
[----:B------:R-:W-:Y:S01]  /*2000*/  @!P0 IMAD.MOV.U32 R12, RZ, RZ, RZ ;  /* 0x000000ffff0c8224 */ /* 0x000fe200078e00ff */
[----:B------:R-:W-:Y:S06]  /*2010*/  @!P0 BRA `(.L_x_28) ;  /* 0x00000000005c8947 */ /* 0x000fec0003800000 */
[----:B------:R-:W-:Y:S02]  /*2020*/  FSETP.GTU.FTZ.AND P0, PT, |R3|, +INF , PT ;  /* 0x7f8000000300780b */ /* 0x000fe40003f1c200 */
[----:B------:R-:W-:-:S04]  /*2030*/  FSETP.GTU.FTZ.AND P1, PT, |R8|, +INF , PT ;  /* 0x7f8000000800780b */ /* 0x000fc80003f3c200 */
[----:B------:R-:W-:-:S13]  /*2040*/  PLOP3.LUT P0, PT, P0, P1, PT, 0xf8, 0x8f ;  /* 0x00000000008f781c */ /* 0x000fda0000703f70 */
[----:B------:R-:W-:Y:S05]  /*2050*/  @P0 BRA `(.L_x_29) ;  /* 0x00000004004c0947 */ /* 0x000fea0003800000 */
[----:B------:R-:W-:-:S13]  /*2060*/  LOP3.LUT P0, RZ, R26, 0x7fffffff, R13, 0xc8, !PT ;  /* 0x7fffffff1aff7812 */ /* 0x000fda000780c80d */
[----:B------:R-:W-:Y:S05]  /*2070*/  @!P0 BRA `(.L_x_30) ;  /* 0x00000004003c8947 */ /* 0x000fea0003800000 */
[C---:B------:R-:W-:Y:S02]  /*2080*/  FSETP.NEU.FTZ.AND P2, PT, |R3|.reuse, +INF , PT ;  /* 0x7f8000000300780b */ /* 0x040fe40003f5d200 */
[----:B------:R-:W-:Y:S02]  /*2090*/  FSETP.NEU.FTZ.AND P1, PT, |R8|, +INF , PT ;  /* 0x7f8000000800780b */ /* 0x000fe40003f3d200 */
[----:B------:R-:W-:-:S11]  /*20a0*/  FSETP.NEU.FTZ.AND P0, PT, |R3|, +INF , PT ;  /* 0x7f8000000300780b */ /* 0x000fd60003f1d200 */
[----:B------:R-:W-:Y:S05]  /*20b0*/  @!P1 BRA !P2, `(.L_x_30) ;  /* 0x00000004002c9947 */ /* 0x000fea0005000000 */
[----:B------:R-:W-:-:S04]  /*20c0*/  LOP3.LUT P2, RZ, R13, 0x7fffffff, RZ, 0xc0, !PT ;  /* 0x7fffffff0dff7812 */ /* 0x000fc8000784c0ff */
[----:B------:R-:W-:-:S13]  /*20d0*/  PLOP3.LUT P1, PT, P1, P2, PT, 0x2f, 0xf2 ;  /* 0x0000000000f2781c */ /* 0x000fda0000f24577 */
[----:B------:R-:W-:Y:S05]  /*20e0*/  @P1 BRA `(.L_x_31) ;  /* 0x0000000400181947 */ /* 0x000fea0003800000 */
[----:B------:R-:W-:-:S04]  /*20f0*/  LOP3.LUT P1, RZ, R26, 0x7fffffff, RZ, 0xc0, !PT ;  /* 0x7fffffff1aff7812 */ /* 0x000fc8000782c0ff */
[----:B------:R-:W-:-:S13]  /*2100*/  PLOP3.LUT P0, PT, P0, P1, PT, 0x2f, 0xf2 ;  /* 0x0000000000f2781c */ /* 0x000fda0000702577 */
[----:B------:R-:W-:Y:S05]  /*2110*/  @P0 BRA `(.L_x_32) ;  /* 0x0000000400000947 */ /* 0x000fea0003800000 */
[----:B------:R-:W-:Y:S02]  /*2120*/  ISETP.GE.AND P0, PT, R15, RZ, PT ;  /* 0x000000ff0f00720c */ /* 0x000fe40003f06270 */
[----:B------:R-:W-:-:S11]  /*2130*/  ISETP.GE.AND P1, PT, R21, RZ, PT ;  /* 0x000000ff1500720c */ /* 0x000fd60003f26270 */
[----:B------:R-:W-:Y:S01]  /*2140*/  @P0 MOV R12, RZ ;  /* 0x000000ff000c0202 */ /* 0x000fe20000000f00 */
[----:B------:R-:W-:Y:S01]  /*2150*/  @!P0 FFMA R13, R3, 1.84467440737095516160e+19, RZ ;  /* 0x5f800000030d8823 */ /* 0x000fe200000000ff */
[----:B------:R-:W-:Y:S01]  /*2160*/  @!P0 MOV R12, 0xffffffc0 ;  /* 0xffffffc0000c8802 */ /* 0x000fe20000000f00 */
[----:B------:R-:W-:-:S04]  /*2170*/  @!P1 FFMA R26, R8, 1.84467440737095516160e+19, RZ ;  /* 0x5f800000081a9823 */ /* 0x000fc800000000ff */
[----:B------:R-:W-:-:S07]  /*2180*/  @!P1 VIADD R12, R12, 0x40 ;  /* 0x000000400c0c9836 */ /* 0x000fce0000000000 */
.L_x_28:
[----:B------:R-:W-:Y:S01]  /*2190*/  LEA R3, R9, 0xc0800000, 0x17 ;  /* 0xc080000009037811 */ /* 0x000fe200078eb8ff */
[----:B------:R-:W-:Y:S01]  /*21a0*/  BSSY.RECONVERGENT B4, `(.L_x_33) ;  /* 0x0000036000047945 */ /* 0x000fe20003800200 */
[----:B------:R-:W-:Y:S02]  /*21b0*/  IADD3 R8, PT, PT, R14, -0x7f, RZ ;  /* 0xffffff810e087810 */ /* 0x000fe40007ffe0ff */
[----:B------:R-:W-:Y:S02]  /*21c0*/  IADD3 R15, PT, PT, -R3, R26, RZ ;  /* 0x0000001a030f7210 */ /* 0x000fe40007ffe1ff */
[C---:B------:R-:W-:Y:S01]  /*21d0*/  IADD3 R9, PT, PT, R8.reuse, 0x7f, -R9 ;  /* 0x0000007f08097810 */ /* 0x040fe20007ffe809 */
[----:B------:R-:W-:Y:S01]  /*21e0*/  IMAD R3, R8, -0x800000, R13 ;  /* 0xff80000008037824 */ /* 0x000fe200078e020d */
[----:B------:R-:W0:Y:S01]  /*21f0*/  MUFU.RCP R21, R15 ;  /* 0x0000000f00157308 */ /* 0x000e220000001000 */
[----:B------:R-:W-:Y:S02]  /*2200*/  FADD.FTZ R26, -R15, -RZ ;  /* 0x800000ff0f1a7221 */ /* 0x000fe40000010100 */
[----:B------:R-:W-:-:S02]  /*2210*/  IMAD.IADD R9, R9, 0x1, R12 ;  /* 0x0000000109097824 */ /* 0x000fc400078e020c */
[----:B0-----:R-:W-:-:S04]  /*2220*/  FFMA R14, R21, R26, 1 ;  /* 0x3f800000150e7423 */ /* 0x001fc8000000001a */
[----:B------:R-:W-:-:S04]  /*2230*/  FFMA R14, R21, R14, R21 ;  /* 0x0000000e150e7223 */ /* 0x000fc80000000015 */
[----:B------:R-:W-:-:S04]  /*2240*/  FFMA R13, R3, R14, RZ ;  /* 0x0000000e030d7223 */ /* 0x000fc800000000ff */
[----:B------:R-:W-:-:S04]  /*2250*/  FFMA R21, R26, R13, R3 ;  /* 0x0000000d1a157223 */ /* 0x000fc80000000003 */
[----:B------:R-:W-:-:S04]  /*2260*/  FFMA R13, R14, R21, R13 ;  /* 0x000000150e0d7223 */ /* 0x000fc8000000000d */
[----:B------:R-:W-:-:S04]  /*2270*/  FFMA R26, R26, R13, R3 ;  /* 0x0000000d1a1a7223 */ /* 0x000fc80000000003 */
[----:B------:R-:W-:-:S05]  /*2280*/  FFMA R3, R14, R26, R13 ;  /* 0x0000001a0e037223 */ /* 0x000fca000000000d */
[----:B------:R-:W-:-:S04]  /*2290*/  SHF.R.U32.HI R8, RZ, 0x17, R3 ;  /* 0x00000017ff087819 */ /* 0x000fc80000011603 */
[----:B------:R-:W-:-:S04]  /*22a0*/  LOP3.LUT R8, R8, 0xff, RZ, 0xc0, !PT ;  /* 0x000000ff08087812 */ /* 0x000fc800078ec0ff */
[----:B------:R-:W-:-:S04]  /*22b0*/  IADD3 R15, PT, PT, R8, R9, RZ ;  /* 0x00000009080f7210 */ /* 0x000fc80007ffe0ff */
[----:B------:R-:W-:-:S04]  /*22c0*/  IADD3 R8, PT, PT, R15, -0x1, RZ ;  /* 0xffffffff0f087810 */ /* 0x000fc80007ffe0ff */
[----:B------:R-:W-:-:S13]  /*22d0*/  ISETP.GE.U32.AND P0, PT, R8, 0xfe, PT ;  /* 0x000000fe0800780c */ /* 0x000fda0003f06070 */
[----:B------:R-:W-:Y:S05]  /*22e0*/  @!P0 BRA `(.L_x_34) ;  /* 0x0000000000808947 */ /* 0x000fea0003800000 */
[----:B------:R-:W-:-:S13]  /*22f0*/  ISETP.GT.AND P0, PT, R15, 0xfe, PT ;  /* 0x000000fe0f00780c */ /* 0x000fda0003f04270 */
[----:B------:R-:W-:Y:S05]  /*2300*/  @P0 BRA `(.L_x_35) ;  /* 0x00000000006c0947 */ /* 0x000fea0003800000 */
[----:B------:R-:W-:-:S13]  /*2310*/  ISETP.GE.AND P0, PT, R15, 0x1, PT ;  /* 0x000000010f00780c */ /* 0x000fda0003f06270 */
[----:B------:R-:W-:Y:S05]  /*2320*/  @P0 BRA `(.L_x_36) ;  /* 0x0000000000740947 */ /* 0x000fea0003800000 */
[----:B------:R-:W-:Y:S02]  /*2330*/  ISETP.GE.AND P0, PT, R15, -0x18, PT ;  /* 0xffffffe80f00780c */ /* 0x000fe40003f06270 */
[----:B------:R-:W-:-:S11]  /*2340*/  LOP3.LUT R3, R3, 0x80000000, RZ, 0xc0, !PT ;  /* 0x8000000003037812 */ /* 0x000fd600078ec0ff */
[----:B------:R-:W-:Y:S05]  /*2350*/  @!P0 BRA `(.L_x_36) ;  /* 0x0000000000688947 */ /* 0x000fea0003800000 */
[-CC-:B------:R-:W-:Y:S01]  /*2360*/  FFMA.RZ R8, R14, R26.reuse, R13.reuse ;  /* 0x0000001a0e087223 */ /* 0x180fe2000000c00d */
[C---:B------:R-:W-:Y:S01]  /*2370*/  VIADD R12, R15.reuse, 0x20 ;  /* 0x000000200f0c7836 */ /* 0x040fe20000000000 */
[C---:B------:R-:W-:Y:S02]  /*2380*/  ISETP.NE.AND P2, PT, R15.reuse, RZ, PT ;  /* 0x000000ff0f00720c */ /* 0x040fe40003f45270 */
[C---:B------:R-:W-:Y:S02]  /*2390*/  ISETP.NE.AND P1, PT, R15.reuse, RZ, PT ;  /* 0x000000ff0f00720c */ /* 0x040fe40003f25270 */
[----:B------:R-:W-:Y:S01]  /*23a0*/  LOP3.LUT R9, R8, 0x7fffff, RZ, 0xc0, !PT ;  /* 0x007fffff08097812 */ /* 0x000fe200078ec0ff */
[CCC-:B------:R-:W-:Y:S01]  /*23b0*/  FFMA.RP R8, R14.reuse, R26.reuse, R13.reuse ;  /* 0x0000001a0e087223 */ /* 0x1c0fe2000000800d */
[----:B------:R-:W-:Y:S01]  /*23c0*/  FFMA.RM R13, R14, R26, R13 ;  /* 0x0000001a0e0d7223 */ /* 0x000fe2000000400d */
[----:B------:R-:W-:Y:S02]  /*23d0*/  IADD3 R14, PT, PT, -R15, RZ, RZ ;  /* 0x000000ff0f0e7210 */ /* 0x000fe40007ffe1ff */
[----:B------:R-:W-:-:S02]  /*23e0*/  LOP3.LUT R9, R9, 0x800000, RZ, 0xfc, !PT ;  /* 0x0080000009097812 */ /* 0x000fc400078efcff */
[----:B------:R-:W-:Y:S02]  /*23f0*/  FSETP.NEU.FTZ.AND P0, PT, R8, R13, PT ;  /* 0x0000000d0800720b */ /* 0x000fe40003f1d000 */
[----:B------:R-:W-:Y:S02]  /*2400*/  SHF.L.U32 R12, R9, R12, RZ ;  /* 0x0000000c090c7219 */ /* 0x000fe400000006ff */
[----:B------:R-:W-:Y:S02]  /*2410*/  SEL R8, R14, RZ, P2 ;  /* 0x000000ff0e087207 */ /* 0x000fe40001000000 */
[----:B------:R-:W-:Y:S02]  /*2420*/  ISETP.NE.AND P1, PT, R12, RZ, P1 ;  /* 0x000000ff0c00720c */ /* 0x000fe40000f25270 */
[----:B------:R-:W-:Y:S02]  /*2430*/  SHF.R.U32.HI R8, RZ, R8, R9 ;  /* 0x00000008ff087219 */ /* 0x000fe40000011609 */
[----:B------:R-:W-:-:S02]  /*2440*/  PLOP3.LUT P0, PT, P0, P1, PT, 0xf8, 0x8f ;  /* 0x00000000008f781c */ /* 0x000fc40000703f70 */
[----:B------:R-:W-:Y:S02]  /*2450*/  SHF.R.U32.HI R12, RZ, 0x1, R8 ;  /* 0x00000001ff0c7819 */ /* 0x000fe40000011608 */
[----:B------:R-:W-:-:S04]  /*2460*/  SEL R9, RZ, 0x1, !P0 ;  /* 0x00000001ff097807 */ /* 0x000fc80004000000 */
[----:B------:R-:W-:-:S04]  /*2470*/  LOP3.LUT R9, R9, 0x1, R12, 0xf8, !PT ;  /* 0x0000000109097812 */ /* 0x000fc800078ef80c */
[----:B------:R-:W-:-:S04]  /*2480*/  LOP3.LUT R9, R9, R8, RZ, 0xc0, !PT ;  /* 0x0000000809097212 */ /* 0x000fc800078ec0ff */
[----:B------:R-:W-:-:S04]  /*2490*/  IADD3 R12, PT, PT, R12, R9, RZ ;  /* 0x000000090c0c7210 */ /* 0x000fc80007ffe0ff */
[----:B------:R-:W-:Y:S01]  /*24a0*/  LOP3.LUT R3, R12, R3, RZ, 0xfc, !PT ;  /* 0x000000030c037212 */ /* 0x000fe200078efcff */
[----:B------:R-:W-:Y:S06]  /*24b0*/  BRA `(.L_x_36) ;  /* 0x0000000000107947 */ /* 0x000fec0003800000 */
.L_x_35:
[----:B------:R-:W-:-:S04]  /*24c0*/  LOP3.LUT R3, R3, 0x80000000, RZ, 0xc0, !PT ;  /* 0x8000000003037812 */ /* 0x000fc800078ec0ff */
[----:B------:R-:W-:Y:S01]  /*24d0*/  LOP3.LUT R3, R3, 0x7f800000, RZ, 0xfc, !PT ;  /* 0x7f80000003037812 */ /* 0x000fe200078efcff */
[----:B------:R-:W-:Y:S06]  /*24e0*/  BRA `(.L_x_36) ;  /* 0x0000000000047947 */ /* 0x000fec0003800000 */
.L_x_34:
[----:B------:R-:W-:-:S07]  /*24f0*/  IMAD R3, R9, 0x800000, R3 ;  /* 0x0080000009037824 */ /* 0x000fce00078e0203 */
.L_x_36:
[----:B------:R-:W-:Y:S05]  /*2500*/  BSYNC.RECONVERGENT B4 ;  /* 0x0000000000047941 */ /* 0x000fea0003800200 */
.L_x_33:
[----:B------:R-:W-:Y:S05]  /*2510*/  BRA `(.L_x_37) ;  /* 0x0000000000207947 */ /* 0x000fea0003800000 */
.L_x_32:
[----:B------:R-:W-:-:S04]  /*2520*/  LOP3.LUT R3, R26, 0x80000000, R13, 0x48, !PT ;  /* 0x800000001a037812 */ /* 0x000fc800078e480d */
[----:B------:R-:W-:Y:S01]  /*2530*/  LOP3.LUT R3, R3, 0x7f800000, RZ, 0xfc, !PT ;  /* 0x7f80000003037812 */ /* 0x000fe200078efcff */
[----:B------:R-:W-:Y:S06]  /*2540*/  BRA `(.L_x_37) ;  /* 0x0000000000147947 */ /* 0x000fec0003800000 */
.L_x_31:
[----:B------:R-:W-:Y:S01]  /*2550*/  LOP3.LUT R3, R26, 0x80000000, R13, 0x48, !PT ;  /* 0x800000001a037812 */ /* 0x000fe200078e480d */
[----:B------:R-:W-:Y:S06]  /*2560*/  BRA `(.L_x_37) ;  /* 0x00000000000c7947 */ /* 0x000fec0003800000 */
.L_x_30:
[----:B------:R-:W0:Y:S01]  /*2570*/  MUFU.RSQ R3, -QNAN ;  /* 0xffc0000000037908 */ /* 0x000e220000001400 */
[----:B------:R-:W-:Y:S05]  /*2580*/  BRA `(.L_x_37) ;  /* 0x0000000000047947 */ /* 0x000fea0003800000 */
.L_x_29:
[----:B------:R-:W-:-:S07]  /*2590*/  FADD.FTZ R3, R3, R8 ;  /* 0x0000000803037221 */ /* 0x000fce0000010000 */
.L_x_37:
[----:B------:R-:W-:Y:S05]  /*25a0*/  BSYNC.RECONVERGENT B3 ;  /* 0x0000000000037941 */ /* 0x000fea0003800200 */
.L_x_27:
[----:B------:R-:W-:Y:S01]  /*25b0*/  HFMA2 R9, -RZ, RZ, 0, 0 ;  /* 0x00000000ff097431 */ /* 0x000fe200000001ff */
[----:B------:R-:W-:-:S04]  /*25c0*/  MOV R8, R11 ;  /* 0x0000000b00087202 */ /* 0x000fc80000000f00 */
[----:B0-----:R-:W-:Y:S05]  /*25d0*/  RET.REL.NODEC R8 `(_Z28cudaTransientFstatRectWindowPfjjjjjjjjS_) ;  /* 0xffffffd808887950 */ /* 0x001fea0003c3ffff */
.L_x_38:
[----:B------:R-:W-:-:S00]  /*25e0*/  BRA `(.L_x_38) ;  /* 0xfffffffc00fc7947 */ /* 0x000fc0000383ffff */
[----:B------:R-:W-:-:S00]  /*25f0*/  NOP ;  /* 0x0000000000007918 */ /* 0x000fc00000000000 */
        /* <DEDUP_REMOVED lines=8> */
.L_x_41:


//--------------------- .nv.shared.reserved.0     --------------------------
	.section	.nv.shared.reserved.0,"aw",@nobits
	.weak		__nv_reservedSMEM_offset_0_alias
	.size		__nv_reservedSMEM_offset_0_alias, 0, 64
	.other		__nv_reservedSMEM_offset_0_alias,@"STO_CUDA_RESERVED_SHARED STV_DEFAULT"
__nv_reservedSMEM_offset_0_alias:
	.zero		0
	.zero		64


//--------------------- .nv.constant0._Z28cudaTransientFstatRectWindowPfjjjjjjjjS_ --------------------------
	.section	.nv.constant0._Z28cudaTransientFstatRectWindowPfjjjjjjjjS_,"a",@progbits
	.sectionflags	@""
	.align	4
.nv.constant0._Z28cudaTransientFstatRectWindowPfjjjjjjjjS_:
	.zero		944


//--------------------- SYMBOLS --------------------------

	.type		.nv.reservedSmem.offset0,@object
	.size		.nv.reservedSmem.offset0,0x4
